//
// Generated by NVIDIA NVVM Compiler
//
// Compiler Build ID: CL-36424714
// Cuda compilation tools, release 13.0, V13.0.88
// Based on NVVM 20.0.0
//

.version 9.0
.target sm_100
.address_size 64

	// .globl	_Z6MatMulPfS_S_PK9ConvParam
.extern .shared .align 16 .b8 shMem[];

.visible .entry _Z6MatMulPfS_S_PK9ConvParam(
	.param .u64 .ptr .align 1 _Z6MatMulPfS_S_PK9ConvParam_param_0,
	.param .u64 .ptr .align 1 _Z6MatMulPfS_S_PK9ConvParam_param_1,
	.param .u64 .ptr .align 1 _Z6MatMulPfS_S_PK9ConvParam_param_2,
	.param .u64 .ptr .align 1 _Z6MatMulPfS_S_PK9ConvParam_param_3
)
{
	.reg .pred 	%p<20>;
	.reg .b32 	%r<112>;
	.reg .b32 	%f<79>;
	.reg .b64 	%rd<17>;

	ld.param.u64 	%rd4, [_Z6MatMulPfS_S_PK9ConvParam_param_1];
	ld.param.u64 	%rd6, [_Z6MatMulPfS_S_PK9ConvParam_param_3];
	cvta.to.global.u64 	%rd7, %rd6;
	ld.global.u32 	%r1, [%rd7+4];
	ld.global.u32 	%r36, [%rd7+28];
	ld.global.u32 	%r37, [%rd7+32];
	mul.lo.s32 	%r38, %r37, %r36;
	ld.global.u32 	%r39, [%rd7+16];
	mul.lo.s32 	%r2, %r38, %r39;
	ld.global.u32 	%r40, [%rd7+12];
	ld.global.u32 	%r41, [%rd7+8];
	mul.lo.s32 	%r3, %r41, %r40;
	mov.u32 	%r4, %ntid.x;
	mov.u32 	%r5, %ntid.y;
	mov.u32 	%r42, %ctaid.y;
	mov.u32 	%r6, %tid.y;
	mad.lo.s32 	%r7, %r42, %r5, %r6;
	mov.u32 	%r43, %ctaid.x;
	mov.u32 	%r8, %tid.x;
	mad.lo.s32 	%r9, %r43, %r4, %r8;
	mov.u32 	%r10, %ctaid.z;
	add.s32 	%r44, %r4, %r2;
	add.s32 	%r45, %r44, -1;
	div.s32 	%r11, %r45, %r4;
	setp.lt.s32 	%p1, %r11, 1;
	mov.f32 	%f77, 0f00000000;
	@%p1 bra 	$L__BB0_18;
	ld.param.u64 	%rd15, [_Z6MatMulPfS_S_PK9ConvParam_param_0];
	mul.lo.s32 	%r47, %r5, %r4;
	shl.b32 	%r48, %r47, 2;
	mov.u32 	%r49, shMem;
	add.s32 	%r12, %r49, %r48;
	mul.lo.s32 	%r13, %r6, %r4;
	and.b32  	%r14, %r4, 7;
	shl.b32 	%r50, %r8, 2;
	add.s32 	%r51, %r48, %r50;
	add.s32 	%r15, %r49, %r51;
	shl.b32 	%r16, %r4, 2;
	cvta.to.global.u64 	%rd1, %rd15;
	cvta.to.global.u64 	%rd2, %rd4;
	mov.f32 	%f77, 0f00000000;
	mov.b32 	%r105, 0;
$L__BB0_2:
	setp.ge.s32 	%p2, %r7, %r1;
	mul.lo.s32 	%r18, %r105, %r4;
	add.s32 	%r19, %r18, %r8;
	setp.ge.u32 	%p3, %r19, %r2;
	mov.f32 	%f68, 0f00000000;
	or.pred  	%p4, %p3, %p2;
	@%p4 bra 	$L__BB0_4;
	mad.lo.s32 	%r52, %r2, %r7, %r19;
	mul.wide.u32 	%rd8, %r52, 4;
	add.s64 	%rd9, %rd1, %rd8;
	ld.global.f32 	%f68, [%rd9];
$L__BB0_4:
	setp.ge.s32 	%p5, %r9, %r3;
	add.s32 	%r53, %r13, %r8;
	shl.b32 	%r54, %r53, 2;
	add.s32 	%r56, %r49, %r54;
	st.shared.f32 	[%r56], %f68;
	add.s32 	%r20, %r18, %r6;
	setp.ge.u32 	%p6, %r20, %r2;
	mov.f32 	%f69, 0f00000000;
	or.pred  	%p7, %p6, %p5;
	@%p7 bra 	$L__BB0_6;
	mad.lo.s32 	%r57, %r2, %r10, %r20;
	mad.lo.s32 	%r58, %r57, %r3, %r9;
	mul.wide.u32 	%rd10, %r58, 4;
	add.s64 	%rd11, %rd2, %rd10;
	ld.global.f32 	%f69, [%rd11];
$L__BB0_6:
	setp.lt.u32 	%p8, %r4, 8;
	add.s32 	%r62, %r12, %r54;
	st.shared.f32 	[%r62], %f69;
	bar.sync 	0;
	mov.b32 	%r110, 0;
	@%p8 bra 	$L__BB0_9;
	shl.b32 	%r63, %r13, 2;
	add.s32 	%r65, %r63, %r49;
	add.s32 	%r106, %r65, 16;
	and.b32  	%r66, %r4, -8;
	neg.s32 	%r108, %r66;
	mov.u32 	%r107, %r15;
$L__BB0_8:
	.pragma "nounroll";
	and.b32  	%r110, %r4, 2040;
	ld.shared.f32 	%f24, [%r106+-16];
	ld.shared.f32 	%f25, [%r107];
	fma.rn.f32 	%f26, %f24, %f25, %f77;
	ld.shared.f32 	%f27, [%r106+-12];
	add.s32 	%r67, %r107, %r16;
	ld.shared.f32 	%f28, [%r67];
	fma.rn.f32 	%f29, %f27, %f28, %f26;
	ld.shared.f32 	%f30, [%r106+-8];
	add.s32 	%r68, %r67, %r16;
	ld.shared.f32 	%f31, [%r68];
	fma.rn.f32 	%f32, %f30, %f31, %f29;
	ld.shared.f32 	%f33, [%r106+-4];
	add.s32 	%r69, %r68, %r16;
	ld.shared.f32 	%f34, [%r69];
	fma.rn.f32 	%f35, %f33, %f34, %f32;
	ld.shared.f32 	%f36, [%r106];
	add.s32 	%r70, %r69, %r16;
	ld.shared.f32 	%f37, [%r70];
	fma.rn.f32 	%f38, %f36, %f37, %f35;
	ld.shared.f32 	%f39, [%r106+4];
	add.s32 	%r71, %r70, %r16;
	ld.shared.f32 	%f40, [%r71];
	fma.rn.f32 	%f41, %f39, %f40, %f38;
	ld.shared.f32 	%f42, [%r106+8];
	add.s32 	%r72, %r71, %r16;
	ld.shared.f32 	%f43, [%r72];
	fma.rn.f32 	%f44, %f42, %f43, %f41;
	ld.shared.f32 	%f45, [%r106+12];
	add.s32 	%r73, %r72, %r16;
	ld.shared.f32 	%f46, [%r73];
	fma.rn.f32 	%f77, %f45, %f46, %f44;
	add.s32 	%r108, %r108, 8;
	shl.b32 	%r74, %r4, 5;
	add.s32 	%r107, %r107, %r74;
	add.s32 	%r106, %r106, 32;
	setp.ne.s32 	%p9, %r108, 0;
	@%p9 bra 	$L__BB0_8;
$L__BB0_9:
	setp.eq.s32 	%p10, %r14, 0;
	@%p10 bra 	$L__BB0_17;
	add.s32 	%r75, %r14, -1;
	setp.lt.u32 	%p11, %r75, 3;
	@%p11 bra 	$L__BB0_12;
	add.s32 	%r76, %r110, %r13;
	mad.lo.s32 	%r77, %r110, %r4, %r8;
	shl.b32 	%r78, %r76, 2;
	add.s32 	%r80, %r49, %r78;
	ld.shared.f32 	%f48, [%r80];
	shl.b32 	%r81, %r77, 2;
	add.s32 	%r82, %r12, %r81;
	ld.shared.f32 	%f49, [%r82];
	fma.rn.f32 	%f50, %f48, %f49, %f77;
	ld.shared.f32 	%f51, [%r80+4];
	add.s32 	%r83, %r82, %r16;
	ld.shared.f32 	%f52, [%r83];
	fma.rn.f32 	%f53, %f51, %f52, %f50;
	ld.shared.f32 	%f54, [%r80+8];
	add.s32 	%r84, %r83, %r16;
	ld.shared.f32 	%f55, [%r84];
	fma.rn.f32 	%f56, %f54, %f55, %f53;
	ld.shared.f32 	%f57, [%r80+12];
	add.s32 	%r85, %r84, %r16;
	ld.shared.f32 	%f58, [%r85];
	fma.rn.f32 	%f77, %f57, %f58, %f56;
	add.s32 	%r110, %r110, 4;
$L__BB0_12:
	and.b32  	%r86, %r4, 3;
	setp.eq.s32 	%p12, %r86, 0;
	@%p12 bra 	$L__BB0_17;
	setp.eq.s32 	%p13, %r86, 1;
	@%p13 bra 	$L__BB0_15;
	add.s32 	%r87, %r110, %r13;
	mad.lo.s32 	%r88, %r110, %r4, %r8;
	shl.b32 	%r89, %r87, 2;
	add.s32 	%r91, %r49, %r89;
	ld.shared.f32 	%f60, [%r91];
	shl.b32 	%r92, %r88, 2;
	add.s32 	%r93, %r12, %r92;
	ld.shared.f32 	%f61, [%r93];
	fma.rn.f32 	%f62, %f60, %f61, %f77;
	ld.shared.f32 	%f63, [%r91+4];
	add.s32 	%r94, %r93, %r16;
	ld.shared.f32 	%f64, [%r94];
	fma.rn.f32 	%f77, %f63, %f64, %f62;
	add.s32 	%r110, %r110, 2;
$L__BB0_15:
	and.b32  	%r95, %r4, 1;
	setp.eq.b32 	%p14, %r95, 1;
	not.pred 	%p15, %p14;
	@%p15 bra 	$L__BB0_17;
	add.s32 	%r96, %r110, %r13;
	mad.lo.s32 	%r97, %r110, %r4, %r8;
	shl.b32 	%r98, %r96, 2;
	add.s32 	%r100, %r49, %r98;
	ld.shared.f32 	%f65, [%r100];
	shl.b32 	%r101, %r97, 2;
	add.s32 	%r102, %r12, %r101;
	ld.shared.f32 	%f66, [%r102];
	fma.rn.f32 	%f77, %f65, %f66, %f77;
$L__BB0_17:
	bar.sync 	0;
	add.s32 	%r105, %r105, 1;
	setp.ne.s32 	%p16, %r105, %r11;
	@%p16 bra 	$L__BB0_2;
$L__BB0_18:
	setp.ge.s32 	%p17, %r7, %r1;
	setp.ge.s32 	%p18, %r9, %r3;
	or.pred  	%p19, %p17, %p18;
	@%p19 bra 	$L__BB0_20;
	ld.param.u64 	%rd16, [_Z6MatMulPfS_S_PK9ConvParam_param_2];
	mad.lo.s32 	%r103, %r1, %r10, %r7;
	mad.lo.s32 	%r104, %r103, %r3, %r9;
	cvta.to.global.u64 	%rd12, %rd16;
	mul.wide.s32 	%rd13, %r104, 4;
	add.s64 	%rd14, %rd12, %rd13;
	st.global.f32 	[%rd14], %f77;
$L__BB0_20:
	ret;

}
	// .globl	_Z25ToeplitzConversion_kernelPKfPK9ConvParamPf
.visible .entry _Z25ToeplitzConversion_kernelPKfPK9ConvParamPf(
	.param .u64 .ptr .align 1 _Z25ToeplitzConversion_kernelPKfPK9ConvParamPf_param_0,
	.param .u64 .ptr .align 1 _Z25ToeplitzConversion_kernelPKfPK9ConvParamPf_param_1,
	.param .u64 .ptr .align 1 _Z25ToeplitzConversion_kernelPKfPK9ConvParamPf_param_2
)
{
	.reg .pred 	%p<22>;
	.reg .b32 	%r<282>;
	.reg .b32 	%f<25>;
	.reg .b64 	%rd<39>;

	ld.param.u64 	%rd4, [_Z25ToeplitzConversion_kernelPKfPK9ConvParamPf_param_0];
	ld.param.u64 	%rd5, [_Z25ToeplitzConversion_kernelPKfPK9ConvParamPf_param_1];
	ld.param.u64 	%rd6, [_Z25ToeplitzConversion_kernelPKfPK9ConvParamPf_param_2];
	cvta.to.global.u64 	%rd1, %rd6;
	cvta.to.global.u64 	%rd2, %rd5;
	mov.u32 	%r1, %ntid.y;
	add.s32 	%r47, %r1, -1;
	ld.global.u32 	%r2, [%rd2+36];
	ld.global.u32 	%r3, [%rd2+28];
	mad.lo.s32 	%r4, %r2, %r47, %r3;
	mov.u32 	%r5, %ntid.x;
	add.s32 	%r48, %r5, -1;
	ld.global.u32 	%r6, [%rd2+32];
	mad.lo.s32 	%r7, %r2, %r48, %r6;
	ld.global.u32 	%r8, [%rd2+20];
	ld.global.u32 	%r9, [%rd2+24];
	mul.lo.s32 	%r10, %r3, %r6;
	ld.global.u32 	%r49, [%rd2+8];
	ld.global.u32 	%r50, [%rd2+12];
	mul.lo.s32 	%r11, %r50, %r49;
	cvt.rn.f32.s32 	%f1, %r49;
	cvt.rn.f32.u32 	%f2, %r1;
	div.rn.f32 	%f3, %f1, %f2;
	cvt.rpi.f32.f32 	%f4, %f3;
	cvt.rzi.s32.f32 	%r51, %f4;
	cvt.rn.f32.s32 	%f5, %r50;
	cvt.rn.f32.u32 	%f6, %r5;
	div.rn.f32 	%f7, %f5, %f6;
	cvt.rpi.f32.f32 	%f8, %f7;
	cvt.rzi.s32.f32 	%r52, %f8;
	mov.u32 	%r53, %ctaid.x;
	div.u32 	%r54, %r53, %r51;
	mul.lo.s32 	%r12, %r54, %r1;
	rem.u32 	%r55, %r53, %r52;
	mul.lo.s32 	%r13, %r55, %r5;
	mov.u32 	%r14, %ctaid.z;
	mov.u32 	%r15, %ctaid.y;
	mov.u32 	%r16, %tid.y;
	setp.ge.s32 	%p1, %r16, %r4;
	@%p1 bra 	$L__BB1_8;
	mov.u32 	%r17, %tid.x;
	mul.lo.s32 	%r18, %r2, %r12;
	mul.lo.s32 	%r19, %r2, %r13;
	cvta.to.global.u64 	%rd3, %rd4;
	mov.u32 	%r273, %r16;
$L__BB1_2:
	setp.ge.s32 	%p2, %r17, %r7;
	@%p2 bra 	$L__BB1_7;
	add.s32 	%r21, %r18, %r273;
	mov.u32 	%r274, %r17;
$L__BB1_4:
	setp.ge.s32 	%p3, %r21, %r8;
	add.s32 	%r23, %r19, %r274;
	setp.ge.s32 	%p4, %r23, %r9;
	or.pred  	%p5, %p3, %p4;
	@%p5 bra 	$L__BB1_6;
	mad.lo.s32 	%r56, %r273, %r7, %r274;
	ld.global.u32 	%r57, [%rd2+16];
	mad.lo.s32 	%r58, %r57, %r14, %r15;
	mul.lo.s32 	%r59, %r9, %r8;
	mad.lo.s32 	%r60, %r21, %r9, %r23;
	mad.lo.s32 	%r61, %r59, %r58, %r60;
	mul.wide.s32 	%rd7, %r61, 4;
	add.s64 	%rd8, %rd3, %rd7;
	ld.global.f32 	%f9, [%rd8];
	shl.b32 	%r62, %r56, 2;
	mov.u32 	%r63, shMem;
	add.s32 	%r64, %r63, %r62;
	st.shared.f32 	[%r64], %f9;
$L__BB1_6:
	add.s32 	%r274, %r274, %r5;
	setp.lt.s32 	%p6, %r274, %r7;
	@%p6 bra 	$L__BB1_4;
$L__BB1_7:
	add.s32 	%r273, %r273, %r1;
	setp.lt.s32 	%p7, %r273, %r4;
	@%p7 bra 	$L__BB1_2;
$L__BB1_8:
	bar.sync 	0;
	add.s32 	%r26, %r12, %r16;
	ld.global.u32 	%r65, [%rd2+8];
	setp.ge.u32 	%p8, %r26, %r65;
	@%p8 bra 	$L__BB1_24;
	mov.u32 	%r27, %tid.x;
	add.s32 	%r28, %r13, %r27;
	ld.global.u32 	%r66, [%rd2+12];
	setp.ge.u32 	%p9, %r28, %r66;
	setp.lt.s32 	%p10, %r3, 1;
	or.pred  	%p11, %p9, %p10;
	@%p11 bra 	$L__BB1_24;
	setp.lt.s32 	%p12, %r6, 1;
	@%p12 bra 	$L__BB1_24;
	and.b32  	%r29, %r6, 7;
	mov.b32 	%r275, 0;
$L__BB1_12:
	setp.lt.u32 	%p13, %r6, 8;
	mul.lo.s32 	%r31, %r275, %r6;
	mov.b32 	%r280, 0;
	@%p13 bra 	$L__BB1_15;
	and.b32  	%r280, %r6, 2147483640;
	neg.s32 	%r277, %r280;
	add.s32 	%r276, %r31, 3;
	mov.b32 	%r278, 0;
$L__BB1_14:
	.pragma "nounroll";
	ld.global.u32 	%r71, [%rd2+36];
	mad.lo.s32 	%r72, %r71, %r16, %r275;
	ld.global.u32 	%r73, [%rd2+16];
	ld.global.u32 	%r74, [%rd2+12];
	mad.lo.s32 	%r75, %r73, %r14, %r15;
	mad.lo.s32 	%r76, %r10, %r75, %r276;
	add.s32 	%r77, %r76, -3;
	mad.lo.s32 	%r78, %r74, %r26, %r28;
	mad.lo.s32 	%r79, %r11, %r77, %r78;
	mad.lo.s32 	%r80, %r71, %r27, %r278;
	mad.lo.s32 	%r81, %r72, %r4, %r80;
	shl.b32 	%r82, %r81, 2;
	mov.u32 	%r83, shMem;
	add.s32 	%r84, %r83, 28;
	add.s32 	%r85, %r84, %r82;
	ld.shared.f32 	%f10, [%r85+-28];
	mul.wide.s32 	%rd9, %r79, 4;
	add.s64 	%rd10, %rd1, %rd9;
	st.global.f32 	[%rd10], %f10;
	ld.global.u32 	%r86, [%rd2+36];
	mad.lo.s32 	%r87, %r86, %r16, %r275;
	ld.global.u32 	%r88, [%rd2+16];
	ld.global.u32 	%r89, [%rd2+12];
	mad.lo.s32 	%r90, %r88, %r14, %r15;
	mad.lo.s32 	%r91, %r10, %r90, %r276;
	add.s32 	%r92, %r91, -2;
	mad.lo.s32 	%r93, %r89, %r26, %r28;
	mad.lo.s32 	%r94, %r11, %r92, %r93;
	mad.lo.s32 	%r95, %r86, %r27, %r278;
	mad.lo.s32 	%r96, %r87, %r4, %r95;
	shl.b32 	%r97, %r96, 2;
	add.s32 	%r98, %r84, %r97;
	ld.shared.f32 	%f11, [%r98+-24];
	mul.wide.s32 	%rd11, %r94, 4;
	add.s64 	%rd12, %rd1, %rd11;
	st.global.f32 	[%rd12], %f11;
	ld.global.u32 	%r99, [%rd2+36];
	mad.lo.s32 	%r100, %r99, %r16, %r275;
	ld.global.u32 	%r101, [%rd2+16];
	ld.global.u32 	%r102, [%rd2+12];
	mad.lo.s32 	%r103, %r101, %r14, %r15;
	mad.lo.s32 	%r104, %r10, %r103, %r276;
	add.s32 	%r105, %r104, -1;
	mad.lo.s32 	%r106, %r102, %r26, %r28;
	mad.lo.s32 	%r107, %r11, %r105, %r106;
	mad.lo.s32 	%r108, %r99, %r27, %r278;
	mad.lo.s32 	%r109, %r100, %r4, %r108;
	shl.b32 	%r110, %r109, 2;
	add.s32 	%r111, %r84, %r110;
	ld.shared.f32 	%f12, [%r111+-20];
	mul.wide.s32 	%rd13, %r107, 4;
	add.s64 	%rd14, %rd1, %rd13;
	st.global.f32 	[%rd14], %f12;
	ld.global.u32 	%r112, [%rd2+36];
	mad.lo.s32 	%r113, %r112, %r16, %r275;
	ld.global.u32 	%r114, [%rd2+16];
	ld.global.u32 	%r115, [%rd2+12];
	mad.lo.s32 	%r116, %r114, %r14, %r15;
	mad.lo.s32 	%r117, %r10, %r116, %r276;
	mad.lo.s32 	%r118, %r115, %r26, %r28;
	mad.lo.s32 	%r119, %r11, %r117, %r118;
	mad.lo.s32 	%r120, %r112, %r27, %r278;
	mad.lo.s32 	%r121, %r113, %r4, %r120;
	shl.b32 	%r122, %r121, 2;
	add.s32 	%r123, %r84, %r122;
	ld.shared.f32 	%f13, [%r123+-16];
	mul.wide.s32 	%rd15, %r119, 4;
	add.s64 	%rd16, %rd1, %rd15;
	st.global.f32 	[%rd16], %f13;
	ld.global.u32 	%r124, [%rd2+36];
	mad.lo.s32 	%r125, %r124, %r16, %r275;
	ld.global.u32 	%r126, [%rd2+16];
	ld.global.u32 	%r127, [%rd2+12];
	mad.lo.s32 	%r128, %r126, %r14, %r15;
	mad.lo.s32 	%r129, %r10, %r128, %r276;
	mad.lo.s32 	%r130, %r11, %r129, %r11;
	mad.lo.s32 	%r131, %r127, %r26, %r28;
	add.s32 	%r132, %r131, %r130;
	mad.lo.s32 	%r133, %r124, %r27, %r278;
	mad.lo.s32 	%r134, %r125, %r4, %r133;
	shl.b32 	%r135, %r134, 2;
	add.s32 	%r136, %r84, %r135;
	ld.shared.f32 	%f14, [%r136+-12];
	mul.wide.s32 	%rd17, %r132, 4;
	add.s64 	%rd18, %rd1, %rd17;
	st.global.f32 	[%rd18], %f14;
	ld.global.u32 	%r137, [%rd2+36];
	mad.lo.s32 	%r138, %r137, %r16, %r275;
	ld.global.u32 	%r139, [%rd2+16];
	ld.global.u32 	%r140, [%rd2+12];
	mad.lo.s32 	%r141, %r139, %r14, %r15;
	mad.lo.s32 	%r142, %r10, %r141, %r276;
	add.s32 	%r143, %r142, 2;
	mad.lo.s32 	%r144, %r140, %r26, %r28;
	mad.lo.s32 	%r145, %r11, %r143, %r144;
	mad.lo.s32 	%r146, %r137, %r27, %r278;
	mad.lo.s32 	%r147, %r138, %r4, %r146;
	shl.b32 	%r148, %r147, 2;
	add.s32 	%r149, %r84, %r148;
	ld.shared.f32 	%f15, [%r149+-8];
	mul.wide.s32 	%rd19, %r145, 4;
	add.s64 	%rd20, %rd1, %rd19;
	st.global.f32 	[%rd20], %f15;
	ld.global.u32 	%r150, [%rd2+36];
	mad.lo.s32 	%r151, %r150, %r16, %r275;
	ld.global.u32 	%r152, [%rd2+16];
	ld.global.u32 	%r153, [%rd2+12];
	mad.lo.s32 	%r154, %r152, %r14, %r15;
	mad.lo.s32 	%r155, %r10, %r154, %r276;
	add.s32 	%r156, %r155, 3;
	mad.lo.s32 	%r157, %r153, %r26, %r28;
	mad.lo.s32 	%r158, %r11, %r156, %r157;
	mad.lo.s32 	%r159, %r150, %r27, %r278;
	mad.lo.s32 	%r160, %r151, %r4, %r159;
	shl.b32 	%r161, %r160, 2;
	add.s32 	%r162, %r84, %r161;
	ld.shared.f32 	%f16, [%r162+-4];
	mul.wide.s32 	%rd21, %r158, 4;
	add.s64 	%rd22, %rd1, %rd21;
	st.global.f32 	[%rd22], %f16;
	ld.global.u32 	%r163, [%rd2+36];
	mad.lo.s32 	%r164, %r163, %r16, %r275;
	ld.global.u32 	%r165, [%rd2+16];
	ld.global.u32 	%r166, [%rd2+12];
	mad.lo.s32 	%r167, %r165, %r14, %r15;
	mad.lo.s32 	%r168, %r10, %r167, %r276;
	add.s32 	%r169, %r168, 4;
	mad.lo.s32 	%r170, %r166, %r26, %r28;
	mad.lo.s32 	%r171, %r11, %r169, %r170;
	mad.lo.s32 	%r172, %r163, %r27, %r278;
	mad.lo.s32 	%r173, %r164, %r4, %r172;
	shl.b32 	%r174, %r173, 2;
	add.s32 	%r175, %r84, %r174;
	ld.shared.f32 	%f17, [%r175];
	mul.wide.s32 	%rd23, %r171, 4;
	add.s64 	%rd24, %rd1, %rd23;
	st.global.f32 	[%rd24], %f17;
	add.s32 	%r278, %r278, 8;
	add.s32 	%r277, %r277, 8;
	add.s32 	%r276, %r276, 8;
	setp.ne.s32 	%p14, %r277, 0;
	@%p14 bra 	$L__BB1_14;
$L__BB1_15:
	setp.eq.s32 	%p15, %r29, 0;
	@%p15 bra 	$L__BB1_23;
	add.s32 	%r176, %r29, -1;
	setp.lt.u32 	%p16, %r176, 3;
	@%p16 bra 	$L__BB1_18;
	ld.global.u32 	%r177, [%rd2+36];
	mad.lo.s32 	%r178, %r177, %r16, %r275;
	mad.lo.s32 	%r179, %r177, %r27, %r280;
	mad.lo.s32 	%r180, %r178, %r4, %r179;
	ld.global.u32 	%r181, [%rd2+16];
	ld.global.u32 	%r182, [%rd2+12];
	mad.lo.s32 	%r183, %r181, %r14, %r15;
	add.s32 	%r184, %r280, %r31;
	mad.lo.s32 	%r185, %r10, %r183, %r184;
	mad.lo.s32 	%r186, %r182, %r26, %r28;
	mad.lo.s32 	%r187, %r11, %r185, %r186;
	shl.b32 	%r188, %r180, 2;
	mov.u32 	%r189, shMem;
	add.s32 	%r190, %r189, %r188;
	ld.shared.f32 	%f18, [%r190];
	mul.wide.s32 	%rd25, %r187, 4;
	add.s64 	%rd26, %rd1, %rd25;
	st.global.f32 	[%rd26], %f18;
	ld.global.u32 	%r191, [%rd2+36];
	mad.lo.s32 	%r192, %r191, %r16, %r275;
	mad.lo.s32 	%r193, %r191, %r27, %r280;
	mad.lo.s32 	%r194, %r192, %r4, %r193;
	ld.global.u32 	%r195, [%rd2+16];
	ld.global.u32 	%r196, [%rd2+12];
	mad.lo.s32 	%r197, %r195, %r14, %r15;
	mad.lo.s32 	%r198, %r10, %r197, %r184;
	mad.lo.s32 	%r199, %r11, %r198, %r11;
	mad.lo.s32 	%r200, %r196, %r26, %r28;
	add.s32 	%r201, %r200, %r199;
	shl.b32 	%r202, %r194, 2;
	add.s32 	%r203, %r189, %r202;
	ld.shared.f32 	%f19, [%r203+4];
	mul.wide.s32 	%rd27, %r201, 4;
	add.s64 	%rd28, %rd1, %rd27;
	st.global.f32 	[%rd28], %f19;
	ld.global.u32 	%r204, [%rd2+36];
	mad.lo.s32 	%r205, %r204, %r16, %r275;
	mad.lo.s32 	%r206, %r204, %r27, %r280;
	mad.lo.s32 	%r207, %r205, %r4, %r206;
	ld.global.u32 	%r208, [%rd2+16];
	ld.global.u32 	%r209, [%rd2+12];
	mad.lo.s32 	%r210, %r208, %r14, %r15;
	mad.lo.s32 	%r211, %r10, %r210, %r184;
	add.s32 	%r212, %r211, 2;
	mad.lo.s32 	%r213, %r209, %r26, %r28;
	mad.lo.s32 	%r214, %r11, %r212, %r213;
	shl.b32 	%r215, %r207, 2;
	add.s32 	%r216, %r189, %r215;
	ld.shared.f32 	%f20, [%r216+8];
	mul.wide.s32 	%rd29, %r214, 4;
	add.s64 	%rd30, %rd1, %rd29;
	st.global.f32 	[%rd30], %f20;
	ld.global.u32 	%r217, [%rd2+36];
	mad.lo.s32 	%r218, %r217, %r16, %r275;
	mad.lo.s32 	%r219, %r217, %r27, %r280;
	mad.lo.s32 	%r220, %r218, %r4, %r219;
	ld.global.u32 	%r221, [%rd2+16];
	ld.global.u32 	%r222, [%rd2+12];
	mad.lo.s32 	%r223, %r221, %r14, %r15;
	mad.lo.s32 	%r224, %r10, %r223, %r184;
	add.s32 	%r225, %r224, 3;
	mad.lo.s32 	%r226, %r222, %r26, %r28;
	mad.lo.s32 	%r227, %r11, %r225, %r226;
	shl.b32 	%r228, %r220, 2;
	add.s32 	%r229, %r189, %r228;
	ld.shared.f32 	%f21, [%r229+12];
	mul.wide.s32 	%rd31, %r227, 4;
	add.s64 	%rd32, %rd1, %rd31;
	st.global.f32 	[%rd32], %f21;
	add.s32 	%r280, %r280, 4;
$L__BB1_18:
	and.b32  	%r230, %r6, 3;
	setp.eq.s32 	%p17, %r230, 0;
	@%p17 bra 	$L__BB1_23;
	setp.eq.s32 	%p18, %r230, 1;
	@%p18 bra 	$L__BB1_21;
	ld.global.u32 	%r231, [%rd2+36];
	mad.lo.s32 	%r232, %r231, %r16, %r275;
	mad.lo.s32 	%r233, %r231, %r27, %r280;
	mad.lo.s32 	%r234, %r232, %r4, %r233;
	ld.global.u32 	%r235, [%rd2+16];
	ld.global.u32 	%r236, [%rd2+12];
	mad.lo.s32 	%r237, %r235, %r14, %r15;
	add.s32 	%r238, %r280, %r31;
	mad.lo.s32 	%r239, %r10, %r237, %r238;
	mad.lo.s32 	%r240, %r236, %r26, %r28;
	mad.lo.s32 	%r241, %r11, %r239, %r240;
	shl.b32 	%r242, %r234, 2;
	mov.u32 	%r243, shMem;
	add.s32 	%r244, %r243, %r242;
	ld.shared.f32 	%f22, [%r244];
	mul.wide.s32 	%rd33, %r241, 4;
	add.s64 	%rd34, %rd1, %rd33;
	st.global.f32 	[%rd34], %f22;
	ld.global.u32 	%r245, [%rd2+36];
	mad.lo.s32 	%r246, %r245, %r16, %r275;
	mad.lo.s32 	%r247, %r245, %r27, %r280;
	mad.lo.s32 	%r248, %r246, %r4, %r247;
	ld.global.u32 	%r249, [%rd2+16];
	ld.global.u32 	%r250, [%rd2+12];
	mad.lo.s32 	%r251, %r249, %r14, %r15;
	mad.lo.s32 	%r252, %r10, %r251, %r238;
	mad.lo.s32 	%r253, %r11, %r252, %r11;
	mad.lo.s32 	%r254, %r250, %r26, %r28;
	add.s32 	%r255, %r254, %r253;
	shl.b32 	%r256, %r248, 2;
	add.s32 	%r257, %r243, %r256;
	ld.shared.f32 	%f23, [%r257+4];
	mul.wide.s32 	%rd35, %r255, 4;
	add.s64 	%rd36, %rd1, %rd35;
	st.global.f32 	[%rd36], %f23;
	add.s32 	%r280, %r280, 2;
$L__BB1_21:
	and.b32  	%r258, %r6, 1;
	setp.eq.b32 	%p19, %r258, 1;
	not.pred 	%p20, %p19;
	@%p20 bra 	$L__BB1_23;
	ld.global.u32 	%r259, [%rd2+36];
	mad.lo.s32 	%r260, %r259, %r16, %r275;
	mad.lo.s32 	%r261, %r259, %r27, %r280;
	mad.lo.s32 	%r262, %r260, %r4, %r261;
	ld.global.u32 	%r263, [%rd2+16];
	ld.global.u32 	%r264, [%rd2+12];
	mad.lo.s32 	%r265, %r263, %r14, %r15;
	add.s32 	%r266, %r280, %r31;
	mad.lo.s32 	%r267, %r10, %r265, %r266;
	mad.lo.s32 	%r268, %r264, %r26, %r28;
	mad.lo.s32 	%r269, %r11, %r267, %r268;
	shl.b32 	%r270, %r262, 2;
	mov.u32 	%r271, shMem;
	add.s32 	%r272, %r271, %r270;
	ld.shared.f32 	%f24, [%r272];
	mul.wide.s32 	%rd37, %r269, 4;
	add.s64 	%rd38, %rd1, %rd37;
	st.global.f32 	[%rd38], %f24;
$L__BB1_23:
	add.s32 	%r275, %r275, 1;
	setp.ne.s32 	%p21, %r275, %r3;
	@%p21 bra 	$L__BB1_12;
$L__BB1_24:
	ret;

}


// ===== COMPILED SASS (sm_100) =====

	.target	sm_100

	.elftype	@"ET_EXEC"


//--------------------- .note.nv.tkinfo           --------------------------
	.section	.note.nv.tkinfo,"",@"SHT_NOTE"
	.sectionflags	@"SHF_NOTE_NV_TKINFO"
	.tkinfo
        /*0018*/ 	.word	0x00000002
        /*0030*/ 	.string	""
        /*0030*/ 	.string	"ptxas"
        /*0030*/ 	.string	"Cuda compilation tools, release 13.0, V13.0.88"
        /*0030*/ 	.string	"Build cuda_13.0.r13.0/compiler.36424714_0"
        /*0030*/ 	.string	"-arch sm_100 -m 64 "



//--------------------- .note.nv.cuinfo           --------------------------
	.section	.note.nv.cuinfo,"",@"SHT_NOTE"
	.sectionflags	@"SHF_NOTE_NV_CUINFO"
        /*0018*/ 	.short	0x0002
        /*001a*/ 	.short	0x0064
        /*001c*/ 	.short	0x0082
	.zero		2


//--------------------- .nv.info                  --------------------------
	.section	.nv.info,"",@"SHT_CUDA_INFO"
	.align	4


	//----- nvinfo : EIATTR_REGCOUNT
	.align		4
        /*0000*/ 	.byte	0x04, 0x2f
        /*0002*/ 	.short	(.L_1 - .L_0)
	.align		4
.L_0:
        /*0004*/ 	.word	index@(_Z6MatMulPfS_S_PK9ConvParam)
        /*0008*/ 	.word	0x00000020


	//----- nvinfo : EIATTR_FRAME_SIZE
	.align		4
.L_1:
        /*000c*/ 	.byte	0x04, 0x11
        /*000e*/ 	.short	(.L_3 - .L_2)
	.align		4
.L_2:
        /*0010*/ 	.word	index@(_Z6MatMulPfS_S_PK9ConvParam)
        /*0014*/ 	.word	0x00000000


	//----- nvinfo : EIATTR_REGCOUNT
	.align		4
.L_3:
        /*0018*/ 	.byte	0x04, 0x2f
        /*001a*/ 	.short	(.L_5 - .L_4)
	.align		4
.L_4:
        /*001c*/ 	.word	index@(_Z25ToeplitzConversion_kernelPKfPK9ConvParamPf)
        /*0020*/ 	.word	0x0000001f


	//----- nvinfo : EIATTR_FRAME_SIZE
	.align		4
.L_5:
        /*0024*/ 	.byte	0x04, 0x11
        /*0026*/ 	.short	(.L_7 - .L_6)
	.align		4
.L_6:
        /*0028*/ 	.word	index@($__internal_0_$__cuda_sm3x_div_rn_noftz_f32_slowpath)
        /*002c*/ 	.word	0x00000000


	//----- nvinfo : EIATTR_FRAME_SIZE
	.align		4
.L_7:
        /*0030*/ 	.byte	0x04, 0x11
        /*0032*/ 	.short	(.L_9 - .L_8)
	.align		4
.L_8:
        /*0034*/ 	.word	index@(_Z25ToeplitzConversion_kernelPKfPK9ConvParamPf)
        /*0038*/ 	.word	0x00000000


	//----- nvinfo : EIATTR_MIN_STACK_SIZE
	.align		4
.L_9:
        /*003c*/ 	.byte	0x04, 0x12
        /*003e*/ 	.short	(.L_11 - .L_10)
	.align		4
.L_10:
        /*0040*/ 	.word	index@(_Z25ToeplitzConversion_kernelPKfPK9ConvParamPf)
        /*0044*/ 	.word	0x00000000


	//----- nvinfo : EIATTR_MIN_STACK_SIZE
	.align		4
.L_11:
        /*0048*/ 	.byte	0x04, 0x12
        /*004a*/ 	.short	(.L_13 - .L_12)
	.align		4
.L_12:
        /*004c*/ 	.word	index@(_Z6MatMulPfS_S_PK9ConvParam)
        /*0050*/ 	.word	0x00000000
.L_13:


//--------------------- .nv.compat                --------------------------
	.section	.nv.compat,"",@"SHT_CUDA_COMPAT_INFO"
	.align	4
        /*0000*/ 	.byte	0x02, 0x09, 0x00, 0x00, 0x02, 0x02, 0x01, 0x00, 0x02, 0x05, 0x05, 0x00, 0x03, 0x07, 0x01, 0x01
        /*0010*/ 	.byte	0x02, 0x03, 0x00, 0x00, 0x02, 0x06, 0x01, 0x00, 0x04, 0x0b, 0x08, 0x00, 0x01, 0x00, 0x00, 0x00
        /*0020*/ 	.byte	0x00, 0x00, 0x00, 0x00


//--------------------- .nv.info._Z25ToeplitzConversion_kernelPKfPK9ConvParamPf --------------------------
	.section	.nv.info._Z25ToeplitzConversion_kernelPKfPK9ConvParamPf,"",@"SHT_CUDA_INFO"
	.sectionflags	@""
	.align	4


	//----- nvinfo : EIATTR_CUDA_API_VERSION
	.align		4
        /*0000*/ 	.byte	0x04, 0x37
        /*0002*/ 	.short	(.L_15 - .L_14)
.L_14:
        /*0004*/ 	.word	0x00000082


	//----- nvinfo : EIATTR_KPARAM_INFO
	.align		4
.L_15:
        /*0008*/ 	.byte	0x04, 0x17
        /*000a*/ 	.short	(.L_17 - .L_16)
.L_16:
        /*000c*/ 	.word	0x00000000
        /*0010*/ 	.short	0x0002
        /*0012*/ 	.short	0x0010
        /*0014*/ 	.byte	0x00, 0xf5, 0x21, 0x00


	//----- nvinfo : EIATTR_KPARAM_INFO
	.align		4
.L_17:
        /*0018*/ 	.byte	0x04, 0x17
        /*001a*/ 	.short	(.L_19 - .L_18)
.L_18:
        /*001c*/ 	.word	0x00000000
        /*0020*/ 	.short	0x0001
        /*0022*/ 	.short	0x0008
        /*0024*/ 	.byte	0x00, 0xf5, 0x21, 0x00


	//----- nvinfo : EIATTR_KPARAM_INFO
	.align		4
.L_19:
        /*0028*/ 	.byte	0x04, 0x17
        /*002a*/ 	.short	(.L_21 - .L_20)
.L_20:
        /*002c*/ 	.word	0x00000000
        /*0030*/ 	.short	0x0000
        /*0032*/ 	.short	0x0000
        /*0034*/ 	.byte	0x00, 0xf5, 0x21, 0x00


	//----- nvinfo : EIATTR_SPARSE_MMA_MASK
	.align		4
.L_21:
        /*0038*/ 	.byte	0x03, 0x50
        /*003a*/ 	.short	0x0000


	//----- nvinfo : EIATTR_MAXREG_COUNT
	.align		4
        /*003c*/ 	.byte	0x03, 0x1b
        /*003e*/ 	.short	0x00ff


	//----- nvinfo : EIATTR_NUM_BARRIERS
	.align		4
        /*0040*/ 	.byte	0x02, 0x4c
        /*0042*/ 	.byte	0x01
	.zero		1


	//----- nvinfo : EIATTR_MERCURY_ISA_VERSION
	.align		4
        /*0044*/ 	.byte	0x03, 0x5f
        /*0046*/ 	.short	0x0101


	//----- nvinfo : EIATTR_VRC_CTA_INIT_COUNT
	.align		4
        /*0048*/ 	.byte	0x02, 0x4a
	.zero		1
	.zero		1


	//----- nvinfo : EIATTR_EXIT_INSTR_OFFSETS
	.align		4
        /*004c*/ 	.byte	0x04, 0x1c
        /*004e*/ 	.short	(.L_23 - .L_22)


	//   ....[0]....
.L_22:
        /*0050*/ 	.word	0x00000850


	//   ....[1]....
        /*0054*/ 	.word	0x000008b0


	//   ....[2]....
        /*0058*/ 	.word	0x000008d0


	//   ....[3]....
        /*005c*/ 	.word	0x00001a30


	//----- nvinfo : EIATTR_CRS_STACK_SIZE
	.align		4
.L_23:
        /*0060*/ 	.byte	0x04, 0x1e
        /*0062*/ 	.short	(.L_25 - .L_24)
.L_24:
        /*0064*/ 	.word	0x00000000


	//----- nvinfo : EIATTR_CBANK_PARAM_SIZE
	.align		4
.L_25:
        /*0068*/ 	.byte	0x03, 0x19
        /*006a*/ 	.short	0x0018


	//----- nvinfo : EIATTR_PARAM_CBANK
	.align		4
        /*006c*/ 	.byte	0x04, 0x0a
        /*006e*/ 	.short	(.L_27 - .L_26)
	.align		4
.L_26:
        /*0070*/ 	.word	index@(.nv.constant0._Z25ToeplitzConversion_kernelPKfPK9ConvParamPf)
        /*0074*/ 	.short	0x0380
        /*0076*/ 	.short	0x0018


	//----- nvinfo : EIATTR_SW_WAR
	.align		4
.L_27:
        /*0078*/ 	.byte	0x04, 0x36
        /*007a*/ 	.short	(.L_29 - .L_28)
.L_28:
        /*007c*/ 	.word	0x00000008
.L_29:


//--------------------- .nv.info._Z6MatMulPfS_S_PK9ConvParam --------------------------
	.section	.nv.info._Z6MatMulPfS_S_PK9ConvParam,"",@"SHT_CUDA_INFO"
	.sectionflags	@""
	.align	4


	//----- nvinfo : EIATTR_CUDA_API_VERSION
	.align		4
        /*0000*/ 	.byte	0x04, 0x37
        /*0002*/ 	.short	(.L_31 - .L_30)
.L_30:
        /*0004*/ 	.word	0x00000082


	//----- nvinfo : EIATTR_KPARAM_INFO
	.align		4
.L_31:
        /*0008*/ 	.byte	0x04, 0x17
        /*000a*/ 	.short	(.L_33 - .L_32)
.L_32:
        /*000c*/ 	.word	0x00000000
        /*0010*/ 	.short	0x0003
        /*0012*/ 	.short	0x0018
        /*0014*/ 	.byte	0x00, 0xf5, 0x21, 0x00


	//----- nvinfo : EIATTR_KPARAM_INFO
	.align		4
.L_33:
        /*0018*/ 	.byte	0x04, 0x17
        /*001a*/ 	.short	(.L_35 - .L_34)
.L_34:
        /*001c*/ 	.word	0x00000000
        /*0020*/ 	.short	0x0002
        /*0022*/ 	.short	0x0010
        /*0024*/ 	.byte	0x00, 0xf5, 0x21, 0x00


	//----- nvinfo : EIATTR_KPARAM_INFO
	.align		4
.L_35:
        /*0028*/ 	.byte	0x04, 0x17
        /*002a*/ 	.short	(.L_37 - .L_36)
.L_36:
        /*002c*/ 	.word	0x00000000
        /*0030*/ 	.short	0x0001
        /*0032*/ 	.short	0x0008
        /*0034*/ 	.byte	0x00, 0xf5, 0x21, 0x00


	//----- nvinfo : EIATTR_KPARAM_INFO
	.align		4
.L_37:
        /*0038*/ 	.byte	0x04, 0x17
        /*003a*/ 	.short	(.L_39 - .L_38)
.L_38:
        /*003c*/ 	.word	0x00000000
        /*0040*/ 	.short	0x0000
        /*0042*/ 	.short	0x0000
        /*0044*/ 	.byte	0x00, 0xf5, 0x21, 0x00


	//----- nvinfo : EIATTR_SPARSE_MMA_MASK
	.align		4
.L_39:
        /*0048*/ 	.byte	0x03, 0x50
        /*004a*/ 	.short	0x0000


	//----- nvinfo : EIATTR_MAXREG_COUNT
	.align		4
        /*004c*/ 	.byte	0x03, 0x1b
        /*004e*/ 	.short	0x00ff


	//----- nvinfo : EIATTR_NUM_BARRIERS
	.align		4
        /*0050*/ 	.byte	0x02, 0x4c
        /*0052*/ 	.byte	0x01
	.zero		1


	//----- nvinfo : EIATTR_MERCURY_ISA_VERSION
	.align		4
        /*0054*/ 	.byte	0x03, 0x5f
        /*0056*/ 	.short	0x0101


	//----- nvinfo : EIATTR_VRC_CTA_INIT_COUNT
	.align		4
        /*0058*/ 	.byte	0x02, 0x4a
	.zero		1
	.zero		1


	//----- nvinfo : EIATTR_EXIT_INSTR_OFFSETS
	.align		4
        /*005c*/ 	.byte	0x04, 0x1c
        /*005e*/ 	.short	(.L_41 - .L_40)


	//   ....[0]....
.L_40:
        /*0060*/ 	.word	0x00000be0


	//   ....[1]....
        /*0064*/ 	.word	0x00000c40


	//----- nvinfo : EIATTR_CBANK_PARAM_SIZE
	.align		4
.L_41:
        /*0068*/ 	.byte	0x03, 0x19
        /*006a*/ 	.short	0x0020


	//----- nvinfo : EIATTR_PARAM_CBANK
	.align		4
        /*006c*/ 	.byte	0x04, 0x0a
        /*006e*/ 	.short	(.L_43 - .L_42)
	.align		4
.L_42:
        /*0070*/ 	.word	index@(.nv.constant0._Z6MatMulPfS_S_PK9ConvParam)
        /*0074*/ 	.short	0x0380
        /*0076*/ 	.short	0x0020


	//----- nvinfo : EIATTR_SW_WAR
	.align		4
.L_43:
        /*0078*/ 	.byte	0x04, 0x36
        /*007a*/ 	.short	(.L_45 - .L_44)
.L_44:
        /*007c*/ 	.word	0x00000008
.L_45:


//--------------------- .nv.callgraph             --------------------------
	.section	.nv.callgraph,"",@"SHT_CUDA_CALLGRAPH"
	.align	4
	.sectionentsize	8
	.align		4
        /*0000*/ 	.word	0x00000000
	.align		4
        /*0004*/ 	.word	0xffffffff
	.align		4
        /*0008*/ 	.word	0x00000000
	.align		4
        /*000c*/ 	.word	0xfffffffe
	.align		4
        /*0010*/ 	.word	0x00000000
	.align		4
        /*0014*/ 	.word	0xfffffffd
	.align		4
        /*0018*/ 	.word	0x00000000
	.align		4
        /*001c*/ 	.word	0xfffffffc


//--------------------- .text._Z25ToeplitzConversion_kernelPKfPK9ConvParamPf --------------------------
	.section	.text._Z25ToeplitzConversion_kernelPKfPK9ConvParamPf,"ax",@progbits
	.align	128
        .global         _Z25ToeplitzConversion_kernelPKfPK9ConvParamPf
        .type           _Z25ToeplitzConversion_kernelPKfPK9ConvParamPf,@function
        .size           _Z25ToeplitzConversion_kernelPKfPK9ConvParamPf,(.L_x_33 - _Z25ToeplitzConversion_kernelPKfPK9ConvParamPf)
        .other          _Z25ToeplitzConversion_kernelPKfPK9ConvParamPf,@"STO_CUDA_ENTRY STV_DEFAULT"
_Z25ToeplitzConversion_kernelPKfPK9ConvParamPf:
.text._Z25ToeplitzConversion_kernelPKfPK9ConvParamPf:
[----:B------:R-:W-:Y:S08]  /*0000*/  LDC R1, c[0x0][0x37c] ;  /* 0x0000df00ff017b82 */ /* 0x000ff00000000800 */
[----:B------:R-:W0:Y:S01]  /*0010*/  LDC.64 R10, c[0x0][0x388] ;  /* 0x0000e200ff0a7b82 */ /* 0x000e220000000a00 */
[----:B------:R-:W0:Y:S02]  /*0020*/  LDCU.64 UR8, c[0x0][0x358] ;  /* 0x00006b00ff0877ac */ /* 0x000e240008000a00 */
[----:B0-----:R-:W2:Y:S04]  /*0030*/  LDG.E R2, desc[UR8][R10.64+0x8] ;  /* 0x000008080a027981 */ /* 0x001ea8000c1e1900 */
[----:B------:R-:W3:Y:S04]  /*0040*/  LDG.E R7, desc[UR8][R10.64+0xc] ;  /* 0x00000c080a077981 */ /* 0x000ee8000c1e1900 */
[----:B------:R0:W5:Y:S04]  /*0050*/  LDG.E R8, desc[UR8][R10.64+0x24] ;  /* 0x000024080a087981 */ /* 0x000168000c1e1900 */
[----:B------:R0:W5:Y:S04]  /*0060*/  LDG.E R0, desc[UR8][R10.64+0x1c] ;  /* 0x00001c080a007981 */ /* 0x000168000c1e1900 */
[----:B------:R0:W5:Y:S04]  /*0070*/  LDG.E R3, desc[UR8][R10.64+0x20] ;  /* 0x000020080a037981 */ /* 0x000168000c1e1900 */
[----:B------:R0:W5:Y:S04]  /*0080*/  LDG.E R13, desc[UR8][R10.64+0x14] ;  /* 0x000014080a0d7981 */ /* 0x000168000c1e1900 */
[----:B------:R0:W5:Y:S01]  /*0090*/  LDG.E R12, desc[UR8][R10.64+0x18] ;  /* 0x000018080a0c7981 */ /* 0x000162000c1e1900 */
[----:B------:R-:W1:Y:S01]  /*00a0*/  LDCU UR6, c[0x0][0x364] ;  /* 0x00006c80ff0677ac */ /* 0x000e620008000800 */
[----:B------:R-:W4:Y:S01]  /*00b0*/  LDCU UR7, c[0x0][0x360] ;  /* 0x00006c00ff0777ac */ /* 0x000f220008000800 */
[----:B-1----:R-:W-:-:S04]  /*00c0*/  I2FP.F32.U32 R6, UR6 ;  /* 0x0000000600067c45 */ /* 0x002fc80008201000 */
[----:B------:R-:W1:Y:S02]  /*00d0*/  MUFU.RCP R5, R6 ;  /* 0x0000000600057308 */ /* 0x000e640000001000 */
[----:B-1----:R-:W-:-:S04]  /*00e0*/  FFMA R14, -R6, R5, 1 ;  /* 0x3f800000060e7423 */ /* 0x002fc80000000105 */
[----:B------:R-:W-:Y:S01]  /*00f0*/  FFMA R5, R5, R14, R5 ;  /* 0x0000000e05057223 */ /* 0x000fe20000000005 */
[----:B--2---:R-:W-:-:S04]  /*0100*/  I2FP.F32.S32 R4, R2 ;  /* 0x0000000200047245 */ /* 0x004fc80000201400 */
[----:B------:R-:W1:Y:S01]  /*0110*/  FCHK P0, R4, R6 ;  /* 0x0000000604007302 */ /* 0x000e620000000000 */
[----:B------:R-:W-:Y:S01]  /*0120*/  FFMA R14, R4, R5, RZ ;  /* 0x00000005040e7223 */ /* 0x000fe200000000ff */
[----:B---3--:R-:W-:-:S03]  /*0130*/  IMAD R2, R2, R7, RZ ;  /* 0x0000000702027224 */ /* 0x008fc600078e02ff */
[----:B------:R-:W-:-:S04]  /*0140*/  FFMA R9, -R6, R14, R4 ;  /* 0x0000000e06097223 */ /* 0x000fc80000000104 */
[----:B------:R-:W-:Y:S01]  /*0150*/  FFMA R9, R5, R9, R14 ;  /* 0x0000000905097223 */ /* 0x000fe2000000000e */
[----:B01--4-:R-:W-:Y:S06]  /*0160*/  @!P0 BRA `(.L_x_0) ;  /* 0x0000000000108947 */ /* 0x013fec0003800000 */
[----:B------:R-:W-:Y:S02]  /*0170*/  MOV R5, R4 ;  /* 0x0000000400057202 */ /* 0x000fe40000000f00 */
[----:B------:R-:W-:-:S07]  /*0180*/  MOV R10, 0x1a0 ;  /* 0x000001a0000a7802 */ /* 0x000fce0000000f00 */
[----:B-----5:R-:W-:Y:S05]  /*0190*/  CALL.REL.NOINC `($__internal_0_$__cuda_sm3x_div_rn_noftz_f32_slowpath) ;  /* 0x0000001800287944 */ /* 0x020fea0003c00000 */
[----:B------:R-:W-:-:S07]  /*01a0*/  MOV R9, R5 ;  /* 0x0000000500097202 */ /* 0x000fce0000000f00 */
.L_x_0:
[----:B------:R-:W-:Y:S01]  /*01b0*/  I2FP.F32.U32 R6, UR7 ;  /* 0x0000000700067c45 */ /* 0x000fe20008201000 */
[----:B------:R-:W-:Y:S01]  /*01c0*/  F2I.CEIL.NTZ R9, R9 ;  /* 0x0000000900097305 */ /* 0x000fe2000020b100 */
[----:B------:R-:W-:Y:S01]  /*01d0*/  I2FP.F32.S32 R5, R7 ;  /* 0x0000000700057245 */ /* 0x000fe20000201400 */
[----:B------:R-:W-:-:S06]  /*01e0*/  UIADD3 UR4, UPT, UPT, UR6, -0x1, URZ ;  /* 0xffffffff06047890 */ /* 0x000fcc000fffe0ff */
[----:B------:R-:W0:Y:S08]  /*01f0*/  MUFU.RCP R11, R6 ;  /* 0x00000006000b7308 */ /* 0x000e300000001000 */
[----:B------:R-:W1:Y:S01]  /*0200*/  FCHK P0, R5, R6 ;  /* 0x0000000605007302 */ /* 0x000e620000000000 */
[----:B0-----:R-:W-:-:S04]  /*0210*/  FFMA R4, -R6, R11, 1 ;  /* 0x3f80000006047423 */ /* 0x001fc8000000010b */
[----:B------:R-:W-:-:S04]  /*0220*/  FFMA R4, R11, R4, R11 ;  /* 0x000000040b047223 */ /* 0x000fc8000000000b */
[----:B------:R-:W-:-:S04]  /*0230*/  FFMA R7, R5, R4, RZ ;  /* 0x0000000405077223 */ /* 0x000fc800000000ff */
[----:B------:R-:W-:-:S04]  /*0240*/  FFMA R10, -R6, R7, R5 ;  /* 0x00000007060a7223 */ /* 0x000fc80000000105 */
[----:B------:R-:W-:Y:S01]  /*0250*/  FFMA R10, R4, R10, R7 ;  /* 0x0000000a040a7223 */ /* 0x000fe20000000007 */
[----:B-----5:R-:W-:Y:S01]  /*0260*/  IMAD R4, R8, UR4, R0 ;  /* 0x0000000408047c24 */ /* 0x020fe2000f8e0200 */
[----:B-1----:R-:W-:Y:S06]  /*0270*/  @!P0 BRA `(.L_x_1) ;  /* 0x00000000000c8947 */ /* 0x002fec0003800000 */
[----:B------:R-:W-:-:S07]  /*0280*/  MOV R10, 0x2a0 ;  /* 0x000002a0000a7802 */ /* 0x000fce0000000f00 */
[----:B------:R-:W-:Y:S05]  /*0290*/  CALL.REL.NOINC `($__internal_0_$__cuda_sm3x_div_rn_noftz_f32_slowpath) ;  /* 0x0000001400e87944 */ /* 0x000fea0003c00000 */
[----:B------:R-:W-:-:S07]  /*02a0*/  MOV R10, R5 ;  /* 0x00000005000a7202 */ /* 0x000fce0000000f00 */
.L_x_1:
[----:B------:R-:W0:Y:S01]  /*02b0*/  F2I.CEIL.NTZ R10, R10 ;  /* 0x0000000a000a7305 */ /* 0x000e22000020b100 */
[----:B------:R-:W1:Y:S01]  /*02c0*/  S2UR UR4, SR_CTAID.X ;  /* 0x00000000000479c3 */ /* 0x000e620000002500 */
[----:B------:R-:W-:Y:S01]  /*02d0*/  IADD3 R17, PT, PT, RZ, -R9, RZ ;  /* 0x80000009ff117210 */ /* 0x000fe20007ffe0ff */
[----:B------:R-:W-:Y:S01]  /*02e0*/  BSSY.RECONVERGENT B0, `(.L_x_2) ;  /* 0x0000051000007945 */ /* 0x000fe20003800200 */
[----:B------:R-:W-:-:S04]  /*02f0*/  ISETP.NE.U32.AND P3, PT, R9, RZ, PT ;  /* 0x000000ff0900720c */ /* 0x000fc80003f65070 */
[----:B------:R-:W2:Y:S01]  /*0300*/  I2F.U32.RP R5, R9 ;  /* 0x0000000900057306 */ /* 0x000ea20000209000 */
[----:B0-----:R-:W-:-:S07]  /*0310*/  IADD3 R19, PT, PT, RZ, -R10, RZ ;  /* 0x8000000aff137210 */ /* 0x001fce0007ffe0ff */
[----:B------:R-:W0:Y:S08]  /*0320*/  I2F.U32.RP R11, R10 ;  /* 0x0000000a000b7306 */ /* 0x000e300000209000 */
[----:B--2---:R-:W2:Y:S08]  /*0330*/  MUFU.RCP R5, R5 ;  /* 0x0000000500057308 */ /* 0x004eb00000001000 */
[----:B0-----:R-:W0:Y:S01]  /*0340*/  MUFU.RCP R11, R11 ;  /* 0x0000000b000b7308 */ /* 0x001e220000001000 */
[----:B--2---:R-:W-:-:S07]  /*0350*/  IADD3 R6, PT, PT, R5, 0xffffffe, RZ ;  /* 0x0ffffffe05067810 */ /* 0x004fce0007ffe0ff */
[----:B------:R2:W3:Y:S01]  /*0360*/  F2I.FTZ.U32.TRUNC.NTZ R7, R6 ;  /* 0x0000000600077305 */ /* 0x0004e2000021f000 */
[----:B0-----:R-:W-:-:S07]  /*0370*/  IADD3 R14, PT, PT, R11, 0xffffffe, RZ ;  /* 0x0ffffffe0b0e7810 */ /* 0x001fce0007ffe0ff */
[----:B------:R0:W4:Y:S01]  /*0380*/  F2I.FTZ.U32.TRUNC.NTZ R15, R14 ;  /* 0x0000000e000f7305 */ /* 0x000122000021f000 */
[----:B--2---:R-:W-:Y:S02]  /*0390*/  HFMA2 R6, -RZ, RZ, 0, 0 ;  /* 0x00000000ff067431 */ /* 0x004fe400000001ff */
[----:B---3--:R-:W-:Y:S01]  /*03a0*/  IMAD R5, R17, R7, RZ ;  /* 0x0000000711057224 */ /* 0x008fe200078e02ff */
[----:B0-----:R-:W-:-:S03]  /*03b0*/  MOV R14, RZ ;  /* 0x000000ff000e7202 */ /* 0x001fc60000000f00 */
[----:B------:R-:W-:Y:S02]  /*03c0*/  IMAD.HI.U32 R6, R7, R5, R6 ;  /* 0x0000000507067227 */ /* 0x000fe400078e0006 */
[----:B------:R-:W0:Y:S02]  /*03d0*/  S2R R7, SR_CTAID.Y ;  /* 0x0000000000077919 */ /* 0x000e240000002600 */
[----:B----4-:R-:W-:-:S04]  /*03e0*/  IMAD R11, R19, R15, RZ ;  /* 0x0000000f130b7224 */ /* 0x010fc800078e02ff */
[----:B------:R-:W-:-:S04]  /*03f0*/  IMAD.HI.U32 R5, R15, R11, R14 ;  /* 0x0000000b0f057227 */ /* 0x000fc800078e000e */
[----:B-1----:R-:W-:Y:S02]  /*0400*/  IMAD.HI.U32 R15, R6, UR4, RZ ;  /* 0x00000004060f7c27 */ /* 0x002fe4000f8e00ff */
[----:B------:R-:W1:Y:S02]  /*0410*/  S2R R6, SR_CTAID.Z ;  /* 0x0000000000067919 */ /* 0x000e640000002700 */
[----:B------:R-:W-:Y:S01]  /*0420*/  IMAD.HI.U32 R5, R5, UR4, RZ ;  /* 0x0000000405057c27 */ /* 0x000fe2000f8e00ff */
[----:B------:R-:W-:-:S04]  /*0430*/  IADD3 R14, PT, PT, -R15, RZ, RZ ;  /* 0x000000ff0f0e7210 */ /* 0x000fc80007ffe1ff */
[----:B------:R-:W-:Y:S01]  /*0440*/  IADD3 R5, PT, PT, -R5, RZ, RZ ;  /* 0x000000ff05057210 */ /* 0x000fe20007ffe1ff */
[----:B------:R-:W-:-:S04]  /*0450*/  IMAD R14, R9, R14, UR4 ;  /* 0x00000004090e7e24 */ /* 0x000fc8000f8e020e */
[----:B------:R-:W-:Y:S01]  /*0460*/  IMAD R11, R10, R5, UR4 ;  /* 0x000000040a0b7e24 */ /* 0x000fe2000f8e0205 */
[----:B------:R-:W-:Y:S01]  /*0470*/  ISETP.GE.U32.AND P0, PT, R14, R9, PT ;  /* 0x000000090e00720c */ /* 0x000fe20003f06070 */
[----:B------:R-:W2:Y:S03]  /*0480*/  S2R R5, SR_TID.Y ;  /* 0x0000000000057919 */ /* 0x000ea60000002200 */
[----:B------:R-:W-:-:S09]  /*0490*/  ISETP.GE.U32.AND P1, PT, R11, R10, PT ;  /* 0x0000000a0b00720c */ /* 0x000fd20003f26070 */
[----:B------:R-:W-:Y:S02]  /*04a0*/  @P0 IADD3 R14, PT, PT, -R9, R14, RZ ;  /* 0x0000000e090e0210 */ /* 0x000fe40007ffe1ff */
[----:B------:R-:W-:Y:S02]  /*04b0*/  @P0 IADD3 R15, PT, PT, R15, 0x1, RZ ;  /* 0x000000010f0f0810 */ /* 0x000fe40007ffe0ff */
[----:B------:R-:W-:Y:S02]  /*04c0*/  @P1 IADD3 R11, PT, PT, -R10, R11, RZ ;  /* 0x0000000b0a0b1210 */ /* 0x000fe40007ffe1ff */
[----:B------:R-:W-:Y:S02]  /*04d0*/  ISETP.GE.U32.AND P2, PT, R14, R9, PT ;  /* 0x000000090e00720c */ /* 0x000fe40003f46070 */
[----:B------:R-:W-:Y:S02]  /*04e0*/  ISETP.GE.U32.AND P4, PT, R11, R10, PT ;  /* 0x0000000a0b00720c */ /* 0x000fe40003f86070 */
[----:B------:R-:W-:-:S09]  /*04f0*/  ISETP.NE.U32.AND P1, PT, R10, RZ, PT ;  /* 0x000000ff0a00720c */ /* 0x000fd20003f25070 */
[----:B------:R-:W-:Y:S02]  /*0500*/  @P2 IADD3 R15, PT, PT, R15, 0x1, RZ ;  /* 0x000000010f0f2810 */ /* 0x000fe40007ffe0ff */
[----:B--2---:R-:W-:Y:S02]  /*0510*/  ISETP.GE.AND P0, PT, R5, R4, PT ;  /* 0x000000040500720c */ /* 0x004fe40003f06270 */
[----:B------:R-:W-:Y:S02]  /*0520*/  @P4 IADD3 R11, PT, PT, -R10, R11, RZ ;  /* 0x0000000b0a0b4210 */ /* 0x000fe40007ffe1ff */
[----:B------:R-:W-:Y:S02]  /*0530*/  @!P3 LOP3.LUT R15, RZ, R9, RZ, 0x33, !PT ;  /* 0x00000009ff0fb212 */ /* 0x000fe400078e33ff */
[----:B------:R-:W-:-:S03]  /*0540*/  @!P1 LOP3.LUT R11, RZ, R10, RZ, 0x33, !PT ;  /* 0x0000000aff0b9212 */ /* 0x000fc600078e33ff */
[----:B------:R-:W-:Y:S02]  /*0550*/  IMAD R15, R15, UR6, RZ ;  /* 0x000000060f0f7c24 */ /* 0x000fe4000f8e02ff */
[----:B------:R-:W-:Y:S02]  /*0560*/  IMAD R14, R11, UR7, RZ ;  /* 0x000000070b0e7c24 */ /* 0x000fe4000f8e02ff */
[----:B01----:R-:W-:Y:S05]  /*0570*/  @P0 BRA `(.L_x_3) ;  /* 0x00000000009c0947 */ /* 0x003fea0003800000 */
[----:B------:R-:W0:Y:S01]  /*0580*/  S2R R16, SR_TID.X ;  /* 0x0000000000107919 */ /* 0x000e220000002100 */
[----:B------:R-:W-:Y:S01]  /*0590*/  UIADD3 UR4, UPT, UPT, UR7, -0x1, URZ ;  /* 0xffffffff07047890 */ /* 0x000fe2000fffe0ff */
[C---:B------:R-:W-:Y:S01]  /*05a0*/  IMAD R17, R8.reuse, R15, RZ ;  /* 0x0000000f08117224 */ /* 0x040fe200078e02ff */
[----:B------:R-:W-:Y:S01]  /*05b0*/  MOV R19, R5 ;  /* 0x0000000500137202 */ /* 0x000fe20000000f00 */
[----:B------:R-:W-:-:S03]  /*05c0*/  IMAD R18, R8, R14, RZ ;  /* 0x0000000e08127224 */ /* 0x000fc600078e02ff */
[----:B------:R-:W-:-:S07]  /*05d0*/  IMAD R20, R8, UR4, R3 ;  /* 0x0000000408147c24 */ /* 0x000fce000f8e0203 */
.L_x_9:
[----:B0-----:R-:W-:Y:S01]  /*05e0*/  ISETP.GE.AND P0, PT, R16, R20, PT ;  /* 0x000000141000720c */ /* 0x001fe20003f06270 */
[----:B------:R-:W-:-:S12]  /*05f0*/  BSSY.RECONVERGENT B1, `(.L_x_4) ;  /* 0x000001c000017945 */ /* 0x000fd80003800200 */
[----:B------:R-:W-:Y:S05]  /*0600*/  @P0 BRA `(.L_x_5) ;  /* 0x0000000000680947 */ /* 0x000fea0003800000 */
[----:B------:R-:W-:Y:S02]  /*0610*/  IADD3 R21, PT, PT, R17, R19, RZ ;  /* 0x0000001311157210 */ /* 0x000fe40007ffe0ff */
[----:B------:R-:W-:-:S07]  /*0620*/  MOV R23, R16 ;  /* 0x0000001000177202 */ /* 0x000fce0000000f00 */
.L_x_8:
[----:B------:R-:W-:Y:S01]  /*0630*/  IADD3 R25, PT, PT, R18, R23, RZ ;  /* 0x0000001712197210 */ /* 0x000fe20007ffe0ff */
[----:B------:R-:W-:Y:S03]  /*0640*/  BSSY.RECONVERGENT B2, `(.L_x_6) ;  /* 0x0000013000027945 */ /* 0x000fe60003800200 */
[----:B------:R-:W-:-:S04]  /*0650*/  ISETP.GE.AND P0, PT, R25, R12, PT ;  /* 0x0000000c1900720c */ /* 0x000fc80003f06270 */
[----:B------:R-:W-:-:S13]  /*0660*/  ISETP.GE.OR P0, PT, R21, R13, P0 ;  /* 0x0000000d1500720c */ /* 0x000fda0000706670 */
[----:B0-----:R-:W-:Y:S05]  /*0670*/  @P0 BRA `(.L_x_7) ;  /* 0x00000000003c0947 */ /* 0x001fea0003800000 */
[----:B------:R-:W0:Y:S08]  /*0680*/  LDC.64 R8, c[0x0][0x388] ;  /* 0x0000e200ff087b82 */ /* 0x000e300000000a00 */
[----:B------:R-:W1:Y:S01]  /*0690*/  LDC.64 R10, c[0x0][0x380] ;  /* 0x0000e000ff0a7b82 */ /* 0x000e620000000a00 */
[----:B0-----:R-:W2:Y:S01]  /*06a0*/  LDG.E R8, desc[UR8][R8.64+0x10] ;  /* 0x0000100808087981 */ /* 0x001ea2000c1e1900 */
[----:B------:R-:W-:-:S02]  /*06b0*/  IMAD R24, R12, R21, R25 ;  /* 0x000000150c187224 */ /* 0x000fc400078e0219 */
[----:B------:R-:W-:-:S04]  /*06c0*/  IMAD R25, R13, R12, RZ ;  /* 0x0000000c0d197224 */ /* 0x000fc800078e02ff */
[----:B------:R-:W0:Y:S01]  /*06d0*/  S2UR UR5, SR_CgaCtaId ;  /* 0x00000000000579c3 */ /* 0x000e220000008800 */
[----:B--2---:R-:W-:-:S04]  /*06e0*/  IMAD R22, R8, R6, R7 ;  /* 0x0000000608167224 */ /* 0x004fc800078e0207 */
[----:B------:R-:W-:-:S04]  /*06f0*/  IMAD R25, R22, R25, R24 ;  /* 0x0000001916197224 */ /* 0x000fc800078e0218 */
[----:B-1----:R-:W-:-:S06]  /*0700*/  IMAD.WIDE R10, R25, 0x4, R10 ;  /* 0x00000004190a7825 */ /* 0x002fcc00078e020a */
[----:B------:R-:W2:Y:S01]  /*0710*/  LDG.E R10, desc[UR8][R10.64] ;  /* 0x000000080a0a7981 */ /* 0x000ea2000c1e1900 */
[----:B------:R-:W-:Y:S01]  /*0720*/  UMOV UR4, 0x400 ;  /* 0x0000040000047882 */ /* 0x000fe20000000000 */
[----:B------:R-:W-:Y:S01]  /*0730*/  IMAD R8, R19, R20, R23 ;  /* 0x0000001413087224 */ /* 0x000fe200078e0217 */
[----:B0-----:R-:W-:-:S06]  /*0740*/  ULEA UR4, UR5, UR4, 0x18 ;  /* 0x0000000405047291 */ /* 0x001fcc000f8ec0ff */
[----:B------:R-:W-:-:S05]  /*0750*/  LEA R9, R8, UR4, 0x2 ;  /* 0x0000000408097c11 */ /* 0x000fca000f8e10ff */
[----:B--2---:R0:W-:Y:S02]  /*0760*/  STS [R9], R10 ;  /* 0x0000000a09007388 */ /* 0x0041e40000000800 */
.L_x_7:
[----:B------:R-:W-:Y:S05]  /*0770*/  BSYNC.RECONVERGENT B2 ;  /* 0x0000000000027941 */ /* 0x000fea0003800200 */
.L_x_6:
[----:B------:R-:W-:-:S04]  /*0780*/  IADD3 R23, PT, PT, R23, UR7, RZ ;  /* 0x0000000717177c10 */ /* 0x000fc8000fffe0ff */
[----:B------:R-:W-:-:S13]  /*0790*/  ISETP.GE.AND P0, PT, R23, R20, PT ;  /* 0x000000141700720c */ /* 0x000fda0003f06270 */
[----:B------:R-:W-:Y:S05]  /*07a0*/  @!P0 BRA `(.L_x_8) ;  /* 0xfffffffc00a08947 */ /* 0x000fea000383ffff */
.L_x_5:
[----:B------:R-:W-:Y:S05]  /*07b0*/  BSYNC.RECONVERGENT B1 ;  /* 0x0000000000017941 */ /* 0x000fea0003800200 */
.L_x_4:
[----:B------:R-:W-:-:S04]  /*07c0*/  IADD3 R19, PT, PT, R19, UR6, RZ ;  /* 0x0000000613137c10 */ /* 0x000fc8000fffe0ff */
[----:B------:R-:W-:-:S13]  /*07d0*/  ISETP.GE.AND P0, PT, R19, R4, PT ;  /* 0x000000041300720c */ /* 0x000fda0003f06270 */
[----:B------:R-:W-:Y:S05]  /*07e0*/  @!P0 BRA `(.L_x_9) ;  /* 0xfffffffc007c8947 */ /* 0x000fea000383ffff */
.L_x_3:
[----:B------:R-:W-:Y:S05]  /*07f0*/  BSYNC.RECONVERGENT B0 ;  /* 0x0000000000007941 */ /* 0x000fea0003800200 */
.L_x_2:
[----:B------:R-:W0:Y:S08]  /*0800*/  LDC.64 R12, c[0x0][0x388] ;  /* 0x0000e200ff0c7b82 */ /* 0x000e300000000a00 */
[----:B------:R-:W-:Y:S06]  /*0810*/  BAR.SYNC.DEFER_BLOCKING 0x0 ;  /* 0x0000000000007b1d */ /* 0x000fec0000010000 */
[----:B0-----:R-:W2:Y:S01]  /*0820*/  LDG.E R9, desc[UR8][R12.64+0x8] ;  /* 0x000008080c097981 */ /* 0x001ea2000c1e1900 */
[----:B------:R-:W-:-:S04]  /*0830*/  IADD3 R8, PT, PT, R15, R5, RZ ;  /* 0x000000050f087210 */ /* 0x000fc80007ffe0ff */
[----:B--2---:R-:W-:-:S13]  /*0840*/  ISETP.GE.U32.AND P0, PT, R8, R9, PT ;  /* 0x000000090800720c */ /* 0x004fda0003f06070 */
[----:B------:R-:W-:Y:S05]  /*0850*/  @P0 EXIT ;  /* 0x000000000000094d */ /* 0x000fea0003800000 */
[----:B------:R-:W2:Y:S01]  /*0860*/  LDG.E R12, desc[UR8][R12.64+0xc] ;  /* 0x00000c080c0c7981 */ /* 0x000ea2000c1e1900 */
[----:B------:R-:W-:Y:S01]  /*0870*/  ISETP.GE.AND P0, PT, R0, 0x1, PT ;  /* 0x000000010000780c */ /* 0x000fe20003f06270 */
[----:B------:R-:W0:Y:S02]  /*0880*/  S2R R9, SR_TID.X ;  /* 0x0000000000097919 */ /* 0x000e240000002100 */
[----:B0-----:R-:W-:-:S04]  /*0890*/  IADD3 R11, PT, PT, R14, R9, RZ ;  /* 0x000000090e0b7210 */ /* 0x001fc80007ffe0ff */
[----:B--2---:R-:W-:-:S13]  /*08a0*/  ISETP.GE.U32.OR P0, PT, R11, R12, !P0 ;  /* 0x0000000c0b00720c */ /* 0x004fda0004706470 */
[----:B------:R-:W-:Y:S05]  /*08b0*/  @P0 EXIT ;  /* 0x000000000000094d */ /* 0x000fea0003800000 */
[----:B------:R-:W-:-:S13]  /*08c0*/  ISETP.GE.AND P0, PT, R3, 0x1, PT ;  /* 0x000000010300780c */ /* 0x000fda0003f06270 */
[----:B------:R-:W-:Y:S05]  /*08d0*/  @!P0 EXIT ;  /* 0x000000000000894d */ /* 0x000fea0003800000 */
[----:B------:R-:W-:Y:S01]  /*08e0*/  HFMA2 R18, -RZ, RZ, 0, 0 ;  /* 0x00000000ff127431 */ /* 0x000fe200000001ff */
[----:B------:R-:W-:Y:S01]  /*08f0*/  LOP3.LUT R10, R3, 0x7, RZ, 0xc0, !PT ;  /* 0x00000007030a7812 */ /* 0x000fe200078ec0ff */
[----:B------:R-:W-:-:S07]  /*0900*/  IMAD R19, R0, R3, RZ ;  /* 0x0000000300137224 */ /* 0x000fce00078e02ff */
.L_x_15:
[C---:B------:R-:W-:Y:S01]  /*0910*/  ISETP.GE.U32.AND P0, PT, R3.reuse, 0x8, PT ;  /* 0x000000080300780c */ /* 0x040fe20003f06070 */
[----:B------:R-:W-:Y:S01]  /*0920*/  IMAD R20, R3, R18, RZ ;  /* 0x0000001203147224 */ /* 0x000fe200078e02ff */
[----:B------:R-:W-:Y:S02]  /*0930*/  ISETP.NE.AND P1, PT, R10, RZ, PT ;  /* 0x000000ff0a00720c */ /* 0x000fe40003f25270 */
[----:B------:R-:W-:-:S09]  /*0940*/  MOV R22, RZ ;  /* 0x000000ff00167202 */ /* 0x000fd20000000f00 */
[----:B012---:R-:W-:Y:S05]  /*0950*/  @!P0 BRA `(.L_x_10) ;  /* 0x0000000800148947 */ /* 0x007fea0003800000 */
[----:B------:R-:W-:Y:S01]  /*0960*/  LOP3.LUT R22, R3, 0x7ffffff8, RZ, 0xc0, !PT ;  /* 0x7ffffff803167812 */ /* 0x000fe200078ec0ff */
[----:B------:R-:W-:Y:S01]  /*0970*/  UMOV UR4, URZ ;  /* 0x000000ff00047c82 */ /* 0x000fe20008000000 */
[----:B------:R-:W-:Y:S02]  /*0980*/  IADD3 R24, PT, PT, R20, 0x3, RZ ;  /* 0x0000000314187810 */ /* 0x000fe40007ffe0ff */
[----:B------:R-:W-:-:S07]  /*0990*/  IADD3 R21, PT, PT, -R22, RZ, RZ ;  /* 0x000000ff16157210 */ /* 0x000fce0007ffe1ff */
.L_x_11:
[----:B0-----:R-:W0:Y:S02]  /*09a0*/  LDC.64 R12, c[0x0][0x388] ;  /* 0x0000e200ff0c7b82 */ /* 0x001e240000000a00 */
[----:B0-----:R-:W2:Y:S04]  /*09b0*/  LDG.E R14, desc[UR8][R12.64+0x24] ;  /* 0x000024080c0e7981 */ /* 0x001ea8000c1e1900 */
[----:B------:R-:W3:Y:S04]  /*09c0*/  LDG.E R17, desc[UR8][R12.64+0x10] ;  /* 0x000010080c117981 */ /* 0x000ee8000c1e1900 */
[----:B------:R-:W4:Y:S01]  /*09d0*/  LDG.E R16, desc[UR8][R12.64+0xc] ;  /* 0x00000c080c107981 */ /* 0x000f22000c1e1900 */
[----:B------:R-:W0:Y:S01]  /*09e0*/  S2UR UR6, SR_CgaCtaId ;  /* 0x00000000000679c3 */ /* 0x000e220000008800 */
[----:B------:R-:W-:-:S02]  /*09f0*/  UMOV UR5, 0x400 ;  /* 0x0000040000057882 */ /* 0x000fc40000000000 */
[----:B0-----:R-:W-:Y:S01]  /*0a00*/  ULEA UR5, UR6, UR5, 0x18 ;  /* 0x0000000506057291 */ /* 0x001fe2000f8ec0ff */
[C---:B--2---:R-:W-:Y:S02]  /*0a10*/  IMAD R15, R14.reuse, R5, R18 ;  /* 0x000000050e0f7224 */ /* 0x044fe400078e0212 */
[----:B------:R-:W-:Y:S02]  /*0a20*/  IMAD R14, R14, R9, UR4 ;  /* 0x000000040e0e7e24 */ /* 0x000fe4000f8e0209 */
[----:B---3--:R-:W-:Y:S02]  /*0a30*/  IMAD R17, R17, R6, R7 ;  /* 0x0000000611117224 */ /* 0x008fe400078e0207 */
[----:B------:R-:W-:Y:S02]  /*0a40*/  IMAD R14, R15, R4, R14 ;  /* 0x000000040f0e7224 */ /* 0x000fe400078e020e */
[----:B------:R-:W-:Y:S02]  /*0a50*/  IMAD R17, R17, R19, R24 ;  /* 0x0000001311117224 */ /* 0x000fe400078e0218 */
[----:B----4-:R-:W-:Y:S01]  /*0a60*/  IMAD R16, R8, R16, R11 ;  /* 0x0000001008107224 */ /* 0x010fe200078e020b */
[----:B------:R-:W-:-:S02]  /*0a70*/  LEA R23, R14, UR5, 0x2 ;  /* 0x000000050e177c11 */ /* 0x000fc4000f8e10ff */
[----:B------:R-:W0:Y:S01]  /*0a80*/  LDC.64 R14, c[0x0][0x390] ;  /* 0x0000e400ff0e7b82 */ /* 0x000e220000000a00 */
[----:B------:R-:W-:-:S03]  /*0a90*/  IADD3 R17, PT, PT, R17, -0x3, RZ ;  /* 0xfffffffd11117810 */ /* 0x000fc60007ffe0ff */
[----:B------:R-:W1:Y:S02]  /*0aa0*/  LDS R23, [R23] ;  /* 0x0000000017177984 */ /* 0x000e640000000800 */
[----:B------:R-:W-:-:S04]  /*0ab0*/  IMAD R17, R2, R17, R16 ;  /* 0x0000001102117224 */ /* 0x000fc800078e0210 */
[----:B0-----:R-:W-:-:S05]  /*0ac0*/  IMAD.WIDE R16, R17, 0x4, R14 ;  /* 0x0000000411107825 */ /* 0x001fca00078e020e */
[----:B-1----:R0:W-:Y:S04]  /*0ad0*/  STG.E desc[UR8][R16.64], R23 ;  /* 0x0000001710007986 */ /* 0x0021e8000c101908 */
[----:B------:R-:W2:Y:S04]  /*0ae0*/  LDG.E R28, desc[UR8][R12.64+0x24] ;  /* 0x000024080c1c7981 */ /* 0x000ea8000c1e1900 */
[----:B------:R-:W3:Y:S04]  /*0af0*/  LDG.E R27, desc[UR8][R12.64+0x10] ;  /* 0x000010080c1b7981 */ /* 0x000ee8000c1e1900 */
[----:B------:R-:W4:Y:S01]  /*0b00*/  LDG.E R26, desc[UR8][R12.64+0xc] ;  /* 0x00000c080c1a7981 */ /* 0x000f22000c1e1900 */
[----:B--2---:R-:W-:-:S02]  /*0b10*/  IMAD R25, R28, R5, R18 ;  /* 0x000000051c197224 */ /* 0x004fc400078e0212 */
[----:B------:R-:W-:Y:S02]  /*0b20*/  IMAD R28, R28, R9, UR4 ;  /* 0x000000041c1c7e24 */ /* 0x000fe4000f8e0209 */
[----:B---3--:R-:W-:Y:S02]  /*0b30*/  IMAD R27, R27, R6, R7 ;  /* 0x000000061b1b7224 */ /* 0x008fe400078e0207 */
[----:B------:R-:W-:Y:S02]  /*0b40*/  IMAD R25, R25, R4, R28 ;  /* 0x0000000419197224 */ /* 0x000fe400078e021c */
[----:B------:R-:W-:Y:S02]  /*0b50*/  IMAD R27, R27, R19, R24 ;  /* 0x000000131b1b7224 */ /* 0x000fe400078e0218 */
[----:B----4-:R-:W-:Y:S01]  /*0b60*/  IMAD R26, R8, R26, R11 ;  /* 0x0000001a081a7224 */ /* 0x010fe200078e020b */
[----:B------:R-:W-:Y:S02]  /*0b70*/  LEA R25, R25, UR5, 0x2 ;  /* 0x0000000519197c11 */ /* 0x000fe4000f8e10ff */
[----:B------:R-:W-:-:S04]  /*0b80*/  IADD3 R27, PT, PT, R27, -0x2, RZ ;  /* 0xfffffffe1b1b7810 */ /* 0x000fc80007ffe0ff */
[----:B------:R-:W1:Y:S01]  /*0b90*/  LDS R25, [R25+0x4] ;  /* 0x0000040019197984 */ /* 0x000e620000000800 */
[----:B0-----:R-:W-:-:S04]  /*0ba0*/  IMAD R17, R2, R27, R26 ;  /* 0x0000001b02117224 */ /* 0x001fc800078e021a */
[----:B------:R-:W-:-:S05]  /*0bb0*/  IMAD.WIDE R16, R17, 0x4, R14 ;  /* 0x0000000411107825 */ /* 0x000fca00078e020e */
        /* <DEDUP_REMOVED lines=23> */
[----:B----4-:R-:W-:Y:S02]  /*0d30*/  IMAD R26, R8, R26, R11 ;  /* 0x0000001a081a7224 */ /* 0x010fe400078e020b */
[----:B------:R-:W-:Y:S01]  /*0d40*/  IMAD R27, R27, R19, R24 ;  /* 0x000000131b1b7224 */ /* 0x000fe200078e0218 */
[----:B------:R-:W-:-:S03]  /*0d50*/  LEA R25, R25, UR5, 0x2 ;  /* 0x0000000519197c11 */ /* 0x000fc6000f8e10ff */
[----:B0-----:R-:W-:-:S03]  /*0d60*/  IMAD R17, R2, R27, R26 ;  /* 0x0000001b02117224 */ /* 0x001fc600078e021a */
[----:B------:R-:W0:Y:S01]  /*0d70*/  LDS R25, [R25+0xc] ;  /* 0x00000c0019197984 */ /* 0x000e220000000800 */
[----:B------:R-:W-:-:S05]  /*0d80*/  IMAD.WIDE R16, R17, 0x4, R14 ;  /* 0x0000000411107825 */ /* 0x000fca00078e020e */
[----:B0-----:R0:W-:Y:S04]  /*0d90*/  STG.E desc[UR8][R16.64], R25 ;  /* 0x0000001910007986 */ /* 0x0011e8000c101908 */
        /* <DEDUP_REMOVED lines=9> */
[----:B------:R-:W-:Y:S01]  /*0e30*/  LEA R23, R23, UR5, 0x2 ;  /* 0x0000000517177c11 */ /* 0x000fe2000f8e10ff */
[----:B------:R-:W-:-:S05]  /*0e40*/  IMAD R27, R2, R27, R2 ;  /* 0x0000001b021b7224 */ /* 0x000fca00078e0202 */
[----:B------:R-:W1:Y:S01]  /*0e50*/  LDS R23, [R23+0x10] ;  /* 0x0000100017177984 */ /* 0x000e620000000800 */
[----:B0-----:R-:W-:-:S05]  /*0e60*/  IADD3 R17, PT, PT, R27, R26, RZ ;  /* 0x0000001a1b117210 */ /* 0x001fca0007ffe0ff */
        /* <DEDUP_REMOVED lines=12> */
[----:B------:R-:W-:-:S04]  /*0f30*/  IADD3 R27, PT, PT, R27, 0x2, RZ ;  /* 0x000000021b1b7810 */ /* 0x000fc80007ffe0ff */
        /* <DEDUP_REMOVED lines=22> */
[----:B------:R-:W-:-:S04]  /*10a0*/  IADD3 R21, PT, PT, R21, 0x8, RZ ;  /* 0x0000000815157810 */ /* 0x000fc80007ffe0ff */
[----:B------:R-:W-:Y:S01]  /*10b0*/  ISETP.NE.AND P0, PT, R21, RZ, PT ;  /* 0x000000ff1500720c */ /* 0x000fe20003f05270 */
[C---:B--2---:R-:W-:Y:S02]  /*10c0*/  IMAD R27, R26.reuse, R5, R18 ;  /* 0x000000051a1b7224 */ /* 0x044fe400078e0212 */
[----:B------:R-:W-:Y:S01]  /*10d0*/  IMAD R26, R26, R9, UR4 ;  /* 0x000000041a1a7e24 */ /* 0x000fe2000f8e0209 */
[----:B------:R-:W-:Y:S01]  /*10e0*/  UIADD3 UR4, UPT, UPT, UR4, 0x8, URZ ;  /* 0x0000000804047890 */ /* 0x000fe2000fffe0ff */
[----:B---3--:R-:W-:Y:S02]  /*10f0*/  IMAD R28, R28, R6, R7 ;  /* 0x000000061c1c7224 */ /* 0x008fe400078e0207 */
[----:B------:R-:W-:Y:S02]  /*1100*/  IMAD R26, R27, R4, R26 ;  /* 0x000000041b1a7224 */ /* 0x000fe400078e021a */
[----:B------:R-:W-:Y:S01]  /*1110*/  IMAD R28, R28, R19, R24 ;  /* 0x000000131c1c7224 */ /* 0x000fe200078e0218 */
[----:B------:R-:W-:Y:S01]  /*1120*/  IADD3 R24, PT, PT, R24, 0x8, RZ ;  /* 0x0000000818187810 */ /* 0x000fe20007ffe0ff */
[----:B----4-:R-:W-:Y:S01]  /*1130*/  IMAD R25, R8, R25, R11 ;  /* 0x0000001908197224 */ /* 0x010fe200078e020b */
[----:B------:R-:W-:-:S02]  /*1140*/  LEA R26, R26, UR5, 0x2 ;  /* 0x000000051a1a7c11 */ /* 0x000fc4000f8e10ff */
[----:B0-----:R-:W-:-:S03]  /*1150*/  IADD3 R17, PT, PT, R28, 0x4, RZ ;  /* 0x000000041c117810 */ /* 0x001fc60007ffe0ff */
[----:B------:R-:W0:Y:S02]  /*1160*/  LDS R27, [R26+0x1c] ;  /* 0x00001c001a1b7984 */ /* 0x000e240000000800 */
[----:B------:R-:W-:-:S04]  /*1170*/  IMAD R17, R2, R17, R25 ;  /* 0x0000001102117224 */ /* 0x000fc800078e0219 */
[----:B------:R-:W-:-:S05]  /*1180*/  IMAD.WIDE R14, R17, 0x4, R14 ;  /* 0x00000004110e7825 */ /* 0x000fca00078e020e */
[----:B0-----:R0:W-:Y:S01]  /*1190*/  STG.E desc[UR8][R14.64], R27 ;  /* 0x0000001b0e007986 */ /* 0x0011e2000c101908 */
[----:B------:R-:W-:Y:S05]  /*11a0*/  @P0 BRA `(.L_x_11) ;  /* 0xfffffff400fc0947 */ /* 0x000fea000383ffff */
.L_x_10:
[----:B------:R-:W-:Y:S05]  /*11b0*/  @!P1 BRA `(.L_x_12) ;  /* 0x0000000800109947 */ /* 0x000fea0003800000 */
[----:B------:R-:W-:-:S04]  /*11c0*/  IADD3 R12, PT, PT, R10, -0x1, RZ ;  /* 0xffffffff0a0c7810 */ /* 0x000fc80007ffe0ff */
[----:B------:R-:W-:-:S13]  /*11d0*/  ISETP.GE.U32.AND P0, PT, R12, 0x3, PT ;  /* 0x000000030c00780c */ /* 0x000fda0003f06070 */
[----:B------:R-:W-:Y:S05]  /*11e0*/  @!P0 BRA `(.L_x_13) ;  /* 0x0000000400088947 */ /* 0x000fea0003800000 */
[----:B0-----:R-:W0:Y:S02]  /*11f0*/  LDC.64 R14, c[0x0][0x388] ;  /* 0x0000e200ff0e7b82 */ /* 0x001e240000000a00 */
[----:B0-----:R-:W2:Y:S04]  /*1200*/  LDG.E R12, desc[UR8][R14.64+0x24] ;  /* 0x000024080e0c7981 */ /* 0x001ea8000c1e1900 */
[----:B------:R-:W3:Y:S04]  /*1210*/  LDG.E R16, desc[UR8][R14.64+0x10] ;  /* 0x000010080e107981 */ /* 0x000ee8000c1e1900 */
[----:B------:R-:W4:Y:S01]  /*1220*/  LDG.E R17, desc[UR8][R14.64+0xc] ;  /* 0x00000c080e117981 */ /* 0x000f22000c1e1900 */
[----:B------:R-:W0:Y:S01]  /*1230*/  S2UR UR5, SR_CgaCtaId ;  /* 0x00000000000579c3 */ /* 0x000e220000008800 */
[----:B------:R-:W-:Y:S01]  /*1240*/  UMOV UR4, 0x400 ;  /* 0x0000040000047882 */ /* 0x000fe20000000000 */
[----:B------:R-:W-:Y:S01]  /*1250*/  IADD3 R24, PT, PT, R20, R22, RZ ;  /* 0x0000001614187210 */ /* 0x000fe20007ffe0ff */
[----:B0-----:R-:W-:Y:S01]  /*1260*/  ULEA UR4, UR5, UR4, 0x18 ;  /* 0x0000000405047291 */ /* 0x001fe2000f8ec0ff */
[----:B--2---:R-:W-:-:S02]  /*1270*/  IMAD R13, R12, R5, R18 ;  /* 0x000000050c0d7224 */ /* 0x004fc400078e0212 */
[----:B------:R-:W-:Y:S02]  /*1280*/  IMAD R12, R12, R9, R22 ;  /* 0x000000090c0c7224 */ /* 0x000fe400078e0216 */
[----:B---3--:R-:W-:Y:S02]  /*1290*/  IMAD R16, R16, R6, R7 ;  /* 0x0000000610107224 */ /* 0x008fe400078e0207 */
[----:B------:R-:W-:Y:S02]  /*12a0*/  IMAD R12, R13, R4, R12 ;  /* 0x000000040d0c7224 */ /* 0x000fe400078e020c */
[----:B----4-:R-:W-:Y:S02]  /*12b0*/  IMAD R21, R8, R17, R11 ;  /* 0x0000001108157224 */ /* 0x010fe400078e020b */
[----:B------:R-:W-:Y:S01]  /*12c0*/  IMAD R17, R16, R19, R24 ;  /* 0x0000001310117224 */ /* 0x000fe200078e0218 */
[----:B------:R-:W-:Y:S02]  /*12d0*/  LEA R23, R12, UR4, 0x2 ;  /* 0x000000040c177c11 */ /* 0x000fe4000f8e10ff */
[----:B------:R-:W0:Y:S01]  /*12e0*/  LDC.64 R12, c[0x0][0x390] ;  /* 0x0000e400ff0c7b82 */ /* 0x000e220000000a00 */
[----:B------:R-:W-:-:S02]  /*12f0*/  IMAD R17, R2, R17, R21 ;  /* 0x0000001102117224 */ /* 0x000fc400078e0215 */
[----:B------:R-:W1:Y:S02]  /*1300*/  LDS R25, [R23] ;  /* 0x0000000017197984 */ /* 0x000e640000000800 */
[----:B0-----:R-:W-:-:S05]  /*1310*/  IMAD.WIDE R16, R17, 0x4, R12 ;  /* 0x0000000411107825 */ /* 0x001fca00078e020c */
[----:B-1----:R0:W-:Y:S04]  /*1320*/  STG.E desc[UR8][R16.64], R25 ;  /* 0x0000001910007986 */ /* 0x0021e8000c101908 */
[----:B------:R-:W2:Y:S04]  /*1330*/  LDG.E R21, desc[UR8][R14.64+0x24] ;  /* 0x000024080e157981 */ /* 0x000ea8000c1e1900 */
[----:B------:R-:W3:Y:S04]  /*1340*/  LDG.E R26, desc[UR8][R14.64+0x10] ;  /* 0x000010080e1a7981 */ /* 0x000ee8000c1e1900 */
[----:B------:R-:W0:Y:S01]  /*1350*/  LDG.E R23, desc[UR8][R14.64+0xc] ;  /* 0x00000c080e177981 */ /* 0x000e22000c1e1900 */
[----:B--2---:R-:W-:-:S02]  /*1360*/  IMAD R27, R21, R5, R18 ;  /* 0x00000005151b7224 */ /* 0x004fc400078e0212 */
[----:B------:R-:W-:Y:S02]  /*1370*/  IMAD R21, R21, R9, R22 ;  /* 0x0000000915157224 */ /* 0x000fe400078e0216 */
[----:B---3--:R-:W-:Y:S02]  /*1380*/  IMAD R26, R26, R6, R7 ;  /* 0x000000061a1a7224 */ /* 0x008fe400078e0207 */
[----:B------:R-:W-:Y:S02]  /*1390*/  IMAD R21, R27, R4, R21 ;  /* 0x000000041b157224 */ /* 0x000fe400078e0215 */
[----:B------:R-:W-:Y:S02]  /*13a0*/  IMAD R27, R26, R19, R24 ;  /* 0x000000131a1b7224 */ /* 0x000fe400078e0218 */
[----:B0-----:R-:W-:Y:S01]  /*13b0*/  IMAD R16, R8, R23, R11 ;  /* 0x0000001708107224 */ /* 0x001fe200078e020b */
[----:B------:R-:W-:Y:S01]  /*13c0*/  LEA R21, R21, UR4, 0x2 ;  /* 0x0000000415157c11 */ /* 0x000fe2000f8e10ff */
[----:B------:R-:W-:-:S05]  /*13d0*/  IMAD R27, R2, R27, R2 ;  /* 0x0000001b021b7224 */ /* 0x000fca00078e0202 */
[----:B------:R-:W0:Y:S01]  /*13e0*/  LDS R21, [R21+0x4] ;  /* 0x0000040015157984 */ /* 0x000e220000000800 */
[----:B------:R-:W-:-:S05]  /*13f0*/  IADD3 R17, PT, PT, R27, R16, RZ ;  /* 0x000000101b117210 */ /* 0x000fca0007ffe0ff */
[----:B------:R-:W-:-:S05]  /*1400*/  IMAD.WIDE R16, R17, 0x4, R12 ;  /* 0x0000000411107825 */ /* 0x000fca00078e020c */
[----:B0-----:R0:W-:Y:S04]  /*1410*/  STG.E desc[UR8][R16.64], R21 ;  /* 0x0000001510007986 */ /* 0x0011e8000c101908 */
[----:B------:R-:W2:Y:S04]  /*1420*/  LDG.E R25, desc[UR8][R14.64+0x24] ;  /* 0x000024080e197981 */ /* 0x000ea8000c1e1900 */
[----:B------:R-:W3:Y:S04]  /*1430*/  LDG.E R26, desc[UR8][R14.64+0x10] ;  /* 0x000010080e1a7981 */ /* 0x000ee8000c1e1900 */
[----:B------:R-:W4:Y:S01]  /*1440*/  LDG.E R23, desc[UR8][R14.64+0xc] ;  /* 0x00000c080e177981 */ /* 0x000f22000c1e1900 */
[----:B--2---:R-:W-:-:S02]  /*1450*/  IMAD R27, R25, R5, R18 ;  /* 0x00000005191b7224 */ /* 0x004fc400078e0212 */
[----:B------:R-:W-:Y:S02]  /*1460*/  IMAD R25, R25, R9, R22 ;  /* 0x0000000919197224 */ /* 0x000fe400078e0216 */
[----:B---3--:R-:W-:Y:S02]  /*1470*/  IMAD R26, R26, R6, R7 ;  /* 0x000000061a1a7224 */ /* 0x008fe400078e0207 */
[----:B------:R-:W-:Y:S02]  /*1480*/  IMAD R25, R27, R4, R25 ;  /* 0x000000041b197224 */ /* 0x000fe400078e0219 */
[----:B------:R-:W-:Y:S02]  /*1490*/  IMAD R26, R26, R19, R24 ;  /* 0x000000131a1a7224 */ /* 0x000fe400078e0218 */
[----:B----4-:R-:W-:Y:S01]  /*14a0*/  IMAD R23, R8, R23, R11 ;  /* 0x0000001708177224 */ /* 0x010fe200078e020b */
[----:B------:R-:W-:Y:S02]  /*14b0*/  LEA R25, R25, UR4, 0x2 ;  /* 0x0000000419197c11 */ /* 0x000fe4000f8e10ff */
[----:B0-----:R-:W-:-:S04]  /*14c0*/  IADD3 R17, PT, PT, R26, 0x2, RZ ;  /* 0x000000021a117810 */ /* 0x001fc80007ffe0ff */
[----:B------:R-:W0:Y:S01]  /*14d0*/  LDS R25, [R25+0x8] ;  /* 0x0000080019197984 */ /* 0x000e220000000800 */
[----:B------:R-:W-:-:S04]  /*14e0*/  IMAD R17, R2, R17, R23 ;  /* 0x0000001102117224 */ /* 0x000fc800078e0217 */
[----:B------:R-:W-:-:S05]  /*14f0*/  IMAD.WIDE R16, R17, 0x4, R12 ;  /* 0x0000000411107825 */ /* 0x000fca00078e020c */
[----:B0-----:R0:W-:Y:S04]  /*1500*/  STG.E desc[UR8][R16.64], R25 ;  /* 0x0000001910007986 */ /* 0x0011e8000c101908 */
[----:B------:R-:W2:Y:S04]  /*1510*/  LDG.E R21, desc[UR8][R14.64+0x24] ;  /* 0x000024080e157981 */ /* 0x000ea8000c1e1900 */
[----:B------:R-:W3:Y:S04]  /*1520*/  LDG.E R26, desc[UR8][R14.64+0x10] ;  /* 0x000010080e1a7981 */ /* 0x000ee8000c1e1900 */
[----:B------:R-:W4:Y:S01]  /*1530*/  LDG.E R27, desc[UR8][R14.64+0xc] ;  /* 0x00000c080e1b7981 */ /* 0x000f22000c1e1900 */
[----:B--2---:R-:W-:-:S02]  /*1540*/  IMAD R23, R21, R5, R18 ;  /* 0x0000000515177224 */ /* 0x004fc400078e0212 */
[----:B------:R-:W-:Y:S01]  /*1550*/  IMAD R21, R21, R9, R22 ;  /* 0x0000000915157224 */ /* 0x000fe200078e0216 */
[----:B------:R-:W-:Y:S01]  /*1560*/  IADD3 R22, PT, PT, R22, 0x4, RZ ;  /* 0x0000000416167810 */ /* 0x000fe20007ffe0ff */
        /* <DEDUP_REMOVED lines=9> */
[----:B0-----:R1:W-:Y:S02]  /*1600*/  STG.E desc[UR8][R12.64], R21 ;  /* 0x000000150c007986 */ /* 0x0013e4000c101908 */
.L_x_13:
[----:B-1----:R-:W-:-:S13]  /*1610*/  LOP3.LUT P0, R12, R3, 0x3, RZ, 0xc0, !PT ;  /* 0x00000003030c7812 */ /* 0x002fda000780c0ff */
[----:B------:R-:W-:Y:S05]  /*1620*/  @!P0 BRA `(.L_x_12) ;  /* 0x0000000000f48947 */ /* 0x000fea0003800000 */
[----:B------:R-:W-:Y:S02]  /*1630*/  ISETP.NE.AND P0, PT, R12, 0x1, PT ;  /* 0x000000010c00780c */ /* 0x000fe40003f05270 */
[----:B------:R-:W-:-:S04]  /*1640*/  LOP3.LUT R13, R3, 0x1, RZ, 0xc0, !PT ;  /* 0x00000001030d7812 */ /* 0x000fc800078ec0ff */
[----:B------:R-:W-:-:S07]  /*1650*/  ISETP.NE.U32.AND P1, PT, R13, 0x1, PT ;  /* 0x000000010d00780c */ /* 0x000fce0003f25070 */
[----:B------:R-:W-:Y:S06]  /*1660*/  @!P0 BRA `(.L_x_14) ;  /* 0x0000000000908947 */ /* 0x000fec0003800000 */
        /* <DEDUP_REMOVED lines=16> */
[----:B------:R-:W-:-:S03]  /*1770*/  IMAD R17, R2, R17, R21 ;  /* 0x0000001102117224 */ /* 0x000fc600078e0215 */
[----:B------:R-:W1:Y:S01]  /*1780*/  LDS R23, [R23] ;  /* 0x0000000017177984 */ /* 0x000e620000000800 */
[----:B0-----:R-:W-:-:S05]  /*1790*/  IMAD.WIDE R16, R17, 0x4, R12 ;  /* 0x0000000411107825 */ /* 0x001fca00078e020c */
[----:B-1----:R0:W-:Y:S04]  /*17a0*/  STG.E desc[UR8][R16.64], R23 ;  /* 0x0000001710007986 */ /* 0x0021e8000c101908 */
[----:B------:R-:W2:Y:S04]  /*17b0*/  LDG.E R21, desc[UR8][R14.64+0x24] ;  /* 0x000024080e157981 */ /* 0x000ea8000c1e1900 */
[----:B------:R-:W3:Y:S04]  /*17c0*/  LDG.E R26, desc[UR8][R14.64+0x10] ;  /* 0x000010080e1a7981 */ /* 0x000ee8000c1e1900 */
[----:B------:R-:W0:Y:S01]  /*17d0*/  LDG.E R27, desc[UR8][R14.64+0xc] ;  /* 0x00000c080e1b7981 */ /* 0x000e22000c1e1900 */
[----:B--2---:R-:W-:-:S02]  /*17e0*/  IMAD R25, R21, R5, R18 ;  /* 0x0000000515197224 */ /* 0x004fc400078e0212 */
[----:B------:R-:W-:Y:S01]  /*17f0*/  IMAD R21, R21, R9, R22 ;  /* 0x0000000915157224 */ /* 0x000fe200078e0216 */
[----:B------:R-:W-:Y:S01]  /*1800*/  IADD3 R22, PT, PT, R22, 0x2, RZ ;  /* 0x0000000216167810 */ /* 0x000fe20007ffe0ff */
[----:B---3--:R-:W-:Y:S02]  /*1810*/  IMAD R26, R26, R6, R7 ;  /* 0x000000061a1a7224 */ /* 0x008fe400078e0207 */
[----:B------:R-:W-:Y:S02]  /*1820*/  IMAD R21, R25, R4, R21 ;  /* 0x0000000419157224 */ /* 0x000fe400078e0215 */
[----:B0-----:R-:W-:-:S03]  /*1830*/  IMAD R16, R8, R27, R11 ;  /* 0x0000001b08107224 */ /* 0x001fc600078e020b */
[----:B------:R-:W-:Y:S01]  /*1840*/  LEA R25, R21, UR4, 0x2 ;  /* 0x0000000415197c11 */ /* 0x000fe2000f8e10ff */
[----:B------:R-:W-:-:S04]  /*1850*/  IMAD R21, R26, R19, R24 ;  /* 0x000000131a157224 */ /* 0x000fc800078e0218 */
[----:B------:R-:W-:Y:S01]  /*1860*/  IMAD R21, R2, R21, R2 ;  /* 0x0000001502157224 */ /* 0x000fe200078e0202 */
[----:B------:R-:W0:Y:S04]  /*1870*/  LDS R25, [R25+0x4] ;  /* 0x0000040019197984 */ /* 0x000e280000000800 */
[----:B------:R-:W-:-:S05]  /*1880*/  IADD3 R21, PT, PT, R21, R16, RZ ;  /* 0x0000001015157210 */ /* 0x000fca0007ffe0ff */
[----:B------:R-:W-:-:S05]  /*1890*/  IMAD.WIDE R12, R21, 0x4, R12 ;  /* 0x00000004150c7825 */ /* 0x000fca00078e020c */
[----:B0-----:R1:W-:Y:S02]  /*18a0*/  STG.E desc[UR8][R12.64], R25 ;  /* 0x000000190c007986 */ /* 0x0013e4000c101908 */
.L_x_14:
[----:B------:R-:W-:Y:S05]  /*18b0*/  @P1 BRA `(.L_x_12) ;  /* 0x0000000000501947 */ /* 0x000fea0003800000 */
[----:B0-----:R-:W1:Y:S02]  /*18c0*/  LDC.64 R14, c[0x0][0x388] ;  /* 0x0000e200ff0e7b82 */ /* 0x001e640000000a00 */
[----:B-1----:R-:W2:Y:S04]  /*18d0*/  LDG.E R12, desc[UR8][R14.64+0x24] ;  /* 0x000024080e0c7981 */ /* 0x002ea8000c1e1900 */
[----:B------:R-:W3:Y:S04]  /*18e0*/  LDG.E R16, desc[UR8][R14.64+0x10] ;  /* 0x000010080e107981 */ /* 0x000ee8000c1e1900 */
[----:B------:R0:W4:Y:S01]  /*18f0*/  LDG.E R17, desc[UR8][R14.64+0xc] ;  /* 0x00000c080e117981 */ /* 0x000122000c1e1900 */
[----:B------:R-:W1:Y:S01]  /*1900*/  S2UR UR5, SR_CgaCtaId ;  /* 0x00000000000579c3 */ /* 0x000e620000008800 */
[----:B------:R-:W-:Y:S01]  /*1910*/  UMOV UR4, 0x400 ;  /* 0x0000040000047882 */ /* 0x000fe20000000000 */
[----:B------:R-:W-:Y:S01]  /*1920*/  IADD3 R20, PT, PT, R20, R22, RZ ;  /* 0x0000001614147210 */ /* 0x000fe20007ffe0ff */
[----:B-1----:R-:W-:Y:S01]  /*1930*/  ULEA UR4, UR5, UR4, 0x18 ;  /* 0x0000000405047291 */ /* 0x002fe2000f8ec0ff */
[----:B--2---:R-:W-:-:S02]  /*1940*/  IMAD R13, R12, R5, R18 ;  /* 0x000000050c0d7224 */ /* 0x004fc400078e0212 */
[----:B------:R-:W-:Y:S02]  /*1950*/  IMAD R12, R12, R9, R22 ;  /* 0x000000090c0c7224 */ /* 0x000fe400078e0216 */
[----:B---3--:R-:W-:Y:S02]  /*1960*/  IMAD R16, R16, R6, R7 ;  /* 0x0000000610107224 */ /* 0x008fe400078e0207 */
[----:B------:R-:W-:Y:S02]  /*1970*/  IMAD R12, R13, R4, R12 ;  /* 0x000000040d0c7224 */ /* 0x000fe400078e020c */
[----:B0-----:R-:W-:Y:S02]  /*1980*/  IMAD R15, R16, R19, R20 ;  /* 0x00000013100f7224 */ /* 0x001fe400078e0214 */
[----:B----4-:R-:W-:Y:S01]  /*1990*/  IMAD R17, R8, R17, R11 ;  /* 0x0000001108117224 */ /* 0x010fe200078e020b */
[----:B------:R-:W-:Y:S02]  /*19a0*/  LEA R21, R12, UR4, 0x2 ;  /* 0x000000040c157c11 */ /* 0x000fe4000f8e10ff */
[----:B------:R-:W0:Y:S01]  /*19b0*/  LDC.64 R12, c[0x0][0x390] ;  /* 0x0000e400ff0c7b82 */ /* 0x000e220000000a00 */
[----:B------:R-:W-:-:S03]  /*19c0*/  IMAD R15, R2, R15, R17 ;  /* 0x0000000f020f7224 */ /* 0x000fc600078e0211 */
[----:B------:R-:W1:Y:S01]  /*19d0*/  LDS R21, [R21] ;  /* 0x0000000015157984 */ /* 0x000e620000000800 */
[----:B0-----:R-:W-:-:S05]  /*19e0*/  IMAD.WIDE R12, R15, 0x4, R12 ;  /* 0x000000040f0c7825 */ /* 0x001fca00078e020c */
[----:B-1----:R2:W-:Y:S02]  /*19f0*/  STG.E desc[UR8][R12.64], R21 ;  /* 0x000000150c007986 */ /* 0x0025e4000c101908 */
.L_x_12:
[----:B------:R-:W-:-:S04]  /*1a00*/  IADD3 R18, PT, PT, R18, 0x1, RZ ;  /* 0x0000000112127810 */ /* 0x000fc80007ffe0ff */
[----:B------:R-:W-:-:S13]  /*1a10*/  ISETP.NE.AND P0, PT, R18, R0, PT ;  /* 0x000000001200720c */ /* 0x000fda0003f05270 */
[----:B------:R-:W-:Y:S05]  /*1a20*/  @P0 BRA `(.L_x_15) ;  /* 0xffffffec00b80947 */ /* 0x000fea000383ffff */
[----:B------:R-:W-:Y:S05]  /*1a30*/  EXIT ;  /* 0x000000000000794d */ /* 0x000fea0003800000 */
        .weak           $__internal_0_$__cuda_sm3x_div_rn_noftz_f32_slowpath
        .type           $__internal_0_$__cuda_sm3x_div_rn_noftz_f32_slowpath,@function
        .size           $__internal_0_$__cuda_sm3x_div_rn_noftz_f32_slowpath,(.L_x_33 - $__internal_0_$__cuda_sm3x_div_rn_noftz_f32_slowpath)
$__internal_0_$__cuda_sm3x_div_rn_noftz_f32_slowpath:
[----:B------:R-:W-:Y:S02]  /*1a40*/  SHF.R.U32.HI R14, RZ, 0x17, R6 ;  /* 0x00000017ff0e7819 */ /* 0x000fe40000011606 */
[----:B------:R-:W-:Y:S02]  /*1a50*/  SHF.R.U32.HI R11, RZ, 0x17, R5 ;  /* 0x00000017ff0b7819 */ /* 0x000fe40000011605 */
[----:B------:R-:W-:Y:S02]  /*1a60*/  LOP3.LUT R14, R14, 0xff, RZ, 0xc0, !PT ;  /* 0x000000ff0e0e7812 */ /* 0x000fe400078ec0ff */
[----:B------:R-:W-:Y:S02]  /*1a70*/  LOP3.LUT R17, R11, 0xff, RZ, 0xc0, !PT ;  /* 0x000000ff0b117812 */ /* 0x000fe400078ec0ff */
[----:B------:R-:W-:Y:S02]  /*1a80*/  IADD3 R16, PT, PT, R14, -0x1, RZ ;  /* 0xffffffff0e107810 */ /* 0x000fe40007ffe0ff */
[----:B------:R-:W-:-:S02]  /*1a90*/  IADD3 R15, PT, PT, R17, -0x1, RZ ;  /* 0xffffffff110f7810 */ /* 0x000fc40007ffe0ff */
[----:B------:R-:W-:-:S04]  /*1aa0*/  ISETP.GT.U32.AND P0, PT, R16, 0xfd, PT ;  /* 0x000000fd1000780c */ /* 0x000fc80003f04070 */
[----:B------:R-:W-:-:S13]  /*1ab0*/  ISETP.GT.U32.OR P0, PT, R15, 0xfd, P0 ;  /* 0x000000fd0f00780c */ /* 0x000fda0000704470 */
[----:B------:R-:W-:Y:S01]  /*1ac0*/  @!P0 MOV R11, RZ ;  /* 0x000000ff000b8202 */ /* 0x000fe20000000f00 */
[----:B------:R-:W-:Y:S06]  /*1ad0*/  @!P0 BRA `(.L_x_16) ;  /* 0x00000000005c8947 */ /* 0x000fec0003800000 */
[----:B------:R-:W-:Y:S02]  /*1ae0*/  FSETP.GTU.FTZ.AND P0, PT, |R5|, +INF , PT ;  /* 0x7f8000000500780b */ /* 0x000fe40003f1c200 */
[----:B------:R-:W-:-:S04]  /*1af0*/  FSETP.GTU.FTZ.AND P1, PT, |R6|, +INF , PT ;  /* 0x7f8000000600780b */ /* 0x000fc80003f3c200 */
[----:B------:R-:W-:-:S13]  /*1b00*/  PLOP3.LUT P0, PT, P0, P1, PT, 0xf8, 0x8f ;  /* 0x00000000008f781c */ /* 0x000fda0000703f70 */
[----:B------:R-:W-:Y:S05]  /*1b10*/  @P0 BRA `(.L_x_17) ;  /* 0x0000000400440947 */ /* 0x000fea0003800000 */
[----:B------:R-:W-:-:S13]  /*1b20*/  LOP3.LUT P0, RZ, R6, 0x7fffffff, R5, 0xc8, !PT ;  /* 0x7fffffff06ff7812 */ /* 0x000fda000780c805 */
[----:B------:R-:W-:Y:S05]  /*1b30*/  @!P0 BRA `(.L_x_18) ;  /* 0x0000000400348947 */ /* 0x000fea0003800000 */
[C---:B------:R-:W-:Y:S02]  /*1b40*/  FSETP.NEU.FTZ.AND P1, PT, |R5|.reuse, +INF , PT ;  /* 0x7f8000000500780b */ /* 0x040fe40003f3d200 */
[----:B------:R-:W-:Y:S02]  /*1b50*/  FSETP.NEU.FTZ.AND P2, PT, |R6|, +INF , PT ;  /* 0x7f8000000600780b */ /* 0x000fe40003f5d200 */
[----:B------:R-:W-:-:S11]  /*1b60*/  FSETP.NEU.FTZ.AND P0, PT, |R5|, +INF , PT ;  /* 0x7f8000000500780b */ /* 0x000fd60003f1d200 */
[----:B------:R-:W-:Y:S05]  /*1b70*/  @!P2 BRA !P1, `(.L_x_18) ;  /* 0x000000040024a947 */ /* 0x000fea0004800000 */
[----:B------:R-:W-:-:S04]  /*1b80*/  LOP3.LUT P1, RZ, R5, 0x7fffffff, RZ, 0xc0, !PT ;  /* 0x7fffffff05ff7812 */ /* 0x000fc8000782c0ff */
[----:B------:R-:W-:-:S13]  /*1b90*/  PLOP3.LUT P1, PT, P2, P1, PT, 0x2f, 0xf2 ;  /* 0x0000000000f2781c */ /* 0x000fda0001722577 */
[----:B------:R-:W-:Y:S05]  /*1ba0*/  @P1 BRA `(.L_x_19) ;  /* 0x0000000400101947 */ /* 0x000fea0003800000 */
[----:B------:R-:W-:-:S04]  /*1bb0*/  LOP3.LUT P1, RZ, R6, 0x7fffffff, RZ, 0xc0, !PT ;  /* 0x7fffffff06ff7812 */ /* 0x000fc8000782c0ff */
[----:B------:R-:W-:-:S13]  /*1bc0*/  PLOP3.LUT P0, PT, P0, P1, PT, 0x2f, 0xf2 ;  /* 0x0000000000f2781c */ /* 0x000fda0000702577 */
[----:B------:R-:W-:Y:S05]  /*1bd0*/  @P0 BRA `(.L_x_20) ;  /* 0x0000000000f80947 */ /* 0x000fea0003800000 */
[----:B------:R-:W-:Y:S02]  /*1be0*/  ISETP.GE.AND P0, PT, R15, RZ, PT ;  /* 0x000000ff0f00720c */ /* 0x000fe40003f06270 */
[----:B------:R-:W-:-:S11]  /*1bf0*/  ISETP.GE.AND P1, PT, R16, RZ, PT ;  /* 0x000000ff1000720c */ /* 0x000fd60003f26270 */
[----:B------:R-:W-:Y:S01]  /*1c00*/  @P0 MOV R11, RZ ;  /* 0x000000ff000b0202 */ /* 0x000fe20000000f00 */
[----:B------:R-:W-:Y:S01]  /*1c10*/  @!P0 FFMA R5, R5, 1.84467440737095516160e+19, RZ ;  /* 0x5f80000005058823 */ /* 0x000fe200000000ff */
[----:B------:R-:W-:Y:S01]  /*1c20*/  @!P0 MOV R11, 0xffffffc0 ;  /* 0xffffffc0000b8802 */ /* 0x000fe20000000f00 */
[----:B------:R-:W-:-:S03]  /*1c30*/  @!P1 FFMA R6, R6, 1.84467440737095516160e+19, RZ ;  /* 0x5f80000006069823 */ /* 0x000fc600000000ff */
[----:B------:R-:W-:-:S07]  /*1c40*/  @!P1 IADD3 R11, PT, PT, R11, 0x40, RZ ;  /* 0x000000400b0b9810 */ /* 0x000fce0007ffe0ff */
.L_x_16:
[----:B------:R-:W-:-:S04]  /*1c50*/  LEA R15, R14, 0xc0800000, 0x17 ;  /* 0xc08000000e0f7811 */ /* 0x000fc800078eb8ff */
[----:B------:R-:W-:Y:S02]  /*1c60*/  IADD3 R16, PT, PT, -R15, R6, RZ ;  /* 0x000000060f107210 */ /* 0x000fe40007ffe1ff */
[----:B------:R-:W-:Y:S02]  /*1c70*/  IADD3 R15, PT, PT, R17, -0x7f, RZ ;  /* 0xffffff81110f7810 */ /* 0x000fe40007ffe0ff */
[----:B------:R0:W1:Y:S01]  /*1c80*/  MUFU.RCP R6, R16 ;  /* 0x0000001000067308 */ /* 0x0000620000001000 */
[----:B------:R-:W-:Y:S02]  /*1c90*/  FADD.FTZ R18, -R16, -RZ ;  /* 0x800000ff10127221 */ /* 0x000fe40000010100 */
[C---:B------:R-:W-:Y:S01]  /*1ca0*/  IMAD R5, R15.reuse, -0x800000, R5 ;  /* 0xff8000000f057824 */ /* 0x040fe200078e0205 */
[----:B0-----:R-:W-:-:S04]  /*1cb0*/  IADD3 R16, PT, PT, R15, 0x7f, -R14 ;  /* 0x0000007f0f107810 */ /* 0x001fc80007ffe80e */
[----:B------:R-:W-:Y:S01]  /*1cc0*/  IADD3 R16, PT, PT, R16, R11, RZ ;  /* 0x0000000b10107210 */ /* 0x000fe20007ffe0ff */
[----:B-1----:R-:W-:-:S04]  /*1cd0*/  FFMA R17, R6, R18, 1 ;  /* 0x3f80000006117423 */ /* 0x002fc80000000012 */
[----:B------:R-:W-:-:S04]  /*1ce0*/  FFMA R6, R6, R17, R6 ;  /* 0x0000001106067223 */ /* 0x000fc80000000006 */
[----:B------:R-:W-:-:S04]  /*1cf0*/  FFMA R17, R5, R6, RZ ;  /* 0x0000000605117223 */ /* 0x000fc800000000ff */
[----:B------:R-:W-:-:S04]  /*1d00*/  FFMA R19, R18, R17, R5 ;  /* 0x0000001112137223 */ /* 0x000fc80000000005 */
[----:B------:R-:W-:-:S04]  /*1d10*/  FFMA R19, R6, R19, R17 ;  /* 0x0000001306137223 */ /* 0x000fc80000000011 */
[----:B------:R-:W-:-:S04]  /*1d20*/  FFMA R18, R18, R19, R5 ;  /* 0x0000001312127223 */ /* 0x000fc80000000005 */
[----:B------:R-:W-:-:S05]  /*1d30*/  FFMA R5, R6, R18, R19 ;  /* 0x0000001206057223 */ /* 0x000fca0000000013 */
[----:B------:R-:W-:-:S04]  /*1d40*/  SHF.R.U32.HI R14, RZ, 0x17, R5 ;  /* 0x00000017ff0e7819 */ /* 0x000fc80000011605 */
[----:B------:R-:W-:-:S04]  /*1d50*/  LOP3.LUT R14, R14, 0xff, RZ, 0xc0, !PT ;  /* 0x000000ff0e0e7812 */ /* 0x000fc800078ec0ff */
[----:B------:R-:W-:-:S04]  /*1d60*/  IADD3 R17, PT, PT, R14, R16, RZ ;  /* 0x000000100e117210 */ /* 0x000fc80007ffe0ff */
[----:B------:R-:W-:-:S04]  /*1d70*/  IADD3 R11, PT, PT, R17, -0x1, RZ ;  /* 0xffffffff110b7810 */ /* 0x000fc80007ffe0ff */
[----:B------:R-:W-:-:S13]  /*1d80*/  ISETP.GE.U32.AND P0, PT, R11, 0xfe, PT ;  /* 0x000000fe0b00780c */ /* 0x000fda0003f06070 */
[----:B------:R-:W-:Y:S05]  /*1d90*/  @!P0 BRA `(.L_x_21) ;  /* 0x0000000000808947 */ /* 0x000fea0003800000 */
[----:B------:R-:W-:-:S13]  /*1da0*/  ISETP.GT.AND P0, PT, R17, 0xfe, PT ;  /* 0x000000fe1100780c */ /* 0x000fda0003f04270 */
[----:B------:R-:W-:Y:S05]  /*1db0*/  @P0 BRA `(.L_x_22) ;  /* 0x00000000006c0947 */ /* 0x000fea0003800000 */
[----:B------:R-:W-:-:S13]  /*1dc0*/  ISETP.GE.AND P0, PT, R17, 0x1, PT ;  /* 0x000000011100780c */ /* 0x000fda0003f06270 */
[----:B------:R-:W-:Y:S05]  /*1dd0*/  @P0 BRA `(.L_x_23) ;  /* 0x0000000000980947 */ /* 0x000fea0003800000 */
[----:B------:R-:W-:Y:S02]  /*1de0*/  ISETP.GE.AND P0, PT, R17, -0x18, PT ;  /* 0xffffffe81100780c */ /* 0x000fe40003f06270 */
[----:B------:R-:W-:-:S11]  /*1df0*/  LOP3.LUT R5, R5, 0x80000000, RZ, 0xc0, !PT ;  /* 0x8000000005057812 */ /* 0x000fd600078ec0ff */
[----:B------:R-:W-:Y:S05]  /*1e00*/  @!P0 BRA `(.L_x_23) ;  /* 0x00000000008c8947 */ /* 0x000fea0003800000 */
[CCC-:B------:R-:W-:Y:S01]  /*1e10*/  FFMA.RZ R11, R6.reuse, R18.reuse, R19.reuse ;  /* 0x00000012060b7223 */ /* 0x1c0fe2000000c013 */
[C---:B------:R-:W-:Y:S02]  /*1e20*/  IADD3 R15, PT, PT, R17.reuse, 0x20, RZ ;  /* 0x00000020110f7810 */ /* 0x040fe40007ffe0ff */
[----:B------:R-:W-:Y:S02]  /*1e30*/  ISETP.NE.AND P2, PT, R17, RZ, PT ;  /* 0x000000ff1100720c */ /* 0x000fe40003f45270 */
[----:B------:R-:W-:Y:S01]  /*1e40*/  LOP3.LUT R14, R11, 0x7fffff, RZ, 0xc0, !PT ;  /* 0x007fffff0b0e7812 */ /* 0x000fe200078ec0ff */
[CCC-:B------:R-:W-:Y:S01]  /*1e50*/  FFMA.RP R11, R6.reuse, R18.reuse, R19.reuse ;  /* 0x00000012060b7223 */ /* 0x1c0fe20000008013 */
[----:B------:R-:W-:Y:S01]  /*1e60*/  FFMA.RM R6, R6, R18, R19 ;  /* 0x0000001206067223 */ /* 0x000fe20000004013 */
[----:B------:R-:W-:Y:S02]  /*1e70*/  ISETP.NE.AND P1, PT, R17, RZ, PT ;  /* 0x000000ff1100720c */ /* 0x000fe40003f25270 */
[----:B------:R-:W-:-:S02]  /*1e80*/  LOP3.LUT R14, R14, 0x800000, RZ, 0xfc, !PT ;  /* 0x008000000e0e7812 */ /* 0x000fc400078efcff */
[----:B------:R-:W-:Y:S02]  /*1e90*/  IADD3 R16, PT, PT, -R17, RZ, RZ ;  /* 0x000000ff11107210 */ /* 0x000fe40007ffe1ff */
[----:B------:R-:W-:Y:S02]  /*1ea0*/  SHF.L.U32 R15, R14, R15, RZ ;  /* 0x0000000f0e0f7219 */ /* 0x000fe400000006ff */
[----:B------:R-:W-:Y:S02]  /*1eb0*/  FSETP.NEU.FTZ.AND P0, PT, R11, R6, PT ;  /* 0x000000060b00720b */ /* 0x000fe40003f1d000 */
[----:B------:R-:W-:Y:S02]  /*1ec0*/  SEL R11, R16, RZ, P2 ;  /* 0x000000ff100b7207 */ /* 0x000fe40001000000 */
[----:B------:R-:W-:Y:S02]  /*1ed0*/  ISETP.NE.AND P1, PT, R15, RZ, P1 ;  /* 0x000000ff0f00720c */ /* 0x000fe40000f25270 */
[----:B------:R-:W-:-:S02]  /*1ee0*/  SHF.R.U32.HI R11, RZ, R11, R14 ;  /* 0x0000000bff0b7219 */ /* 0x000fc4000001160e */
[----:B------:R-:W-:Y:S02]  /*1ef0*/  PLOP3.LUT P0, PT, P0, P1, PT, 0xf8, 0x8f ;  /* 0x00000000008f781c */ /* 0x000fe40000703f70 */
[----:B------:R-:W-:Y:S02]  /*1f00*/  SHF.R.U32.HI R15, RZ, 0x1, R11 ;  /* 0x00000001ff0f7819 */ /* 0x000fe4000001160b */
[----:B------:R-:W-:-:S04]  /*1f10*/  SEL R6, RZ, 0x1, !P0 ;  /* 0x00000001ff067807 */ /* 0x000fc80004000000 */
[----:B------:R-:W-:-:S04]  /*1f20*/  LOP3.LUT R6, R6, 0x1, R15, 0xf8, !PT ;  /* 0x0000000106067812 */ /* 0x000fc800078ef80f */
[----:B------:R-:W-:-:S04]  /*1f30*/  LOP3.LUT R6, R6, R11, RZ, 0xc0, !PT ;  /* 0x0000000b06067212 */ /* 0x000fc800078ec0ff */
[----:B------:R-:W-:-:S04]  /*1f40*/  IADD3 R6, PT, PT, R15, R6, RZ ;  /* 0x000000060f067210 */ /* 0x000fc80007ffe0ff */
[----:B------:R-:W-:Y:S01]  /*1f50*/  LOP3.LUT R5, R6, R5, RZ, 0xfc, !PT ;  /* 0x0000000506057212 */ /* 0x000fe200078efcff */
[----:B------:R-:W-:Y:S06]  /*1f60*/  BRA `(.L_x_23) ;  /* 0x0000000000347947 */ /* 0x000fec0003800000 */
.L_x_22:
[----:B------:R-:W-:-:S04]  /*1f70*/  LOP3.LUT R5, R5, 0x80000000, RZ, 0xc0, !PT ;  /* 0x8000000005057812 */ /* 0x000fc800078ec0ff */
[----:B------:R-:W-:Y:S01]  /*1f80*/  LOP3.LUT R5, R5, 0x7f800000, RZ, 0xfc, !PT ;  /* 0x7f80000005057812 */ /* 0x000fe200078efcff */
[----:B------:R-:W-:Y:S06]  /*1f90*/  BRA `(.L_x_23) ;  /* 0x0000000000287947 */ /* 0x000fec0003800000 */
.L_x_21:
[----:B------:R-:W-:Y:S01]  /*1fa0*/  LEA R5, R16, R5, 0x17 ;  /* 0x0000000510057211 */ /* 0x000fe200078eb8ff */
[----:B------:R-:W-:Y:S06]  /*1fb0*/  BRA `(.L_x_23) ;  /* 0x0000000000207947 */ /* 0x000fec0003800000 */
.L_x_20:
[----:B------:R-:W-:-:S04]  /*1fc0*/  LOP3.LUT R5, R6, 0x80000000, R5, 0x48, !PT ;  /* 0x8000000006057812 */ /* 0x000fc800078e4805 */
[----:B------:R-:W-:Y:S01]  /*1fd0*/  LOP3.LUT R5, R5, 0x7f800000, RZ, 0xfc, !PT ;  /* 0x7f80000005057812 */ /* 0x000fe200078efcff */
[----:B------:R-:W-:Y:S06]  /*1fe0*/  BRA `(.L_x_23) ;  /* 0x0000000000147947 */ /* 0x000fec0003800000 */
.L_x_19:
[----:B------:R-:W-:Y:S01]  /*1ff0*/  LOP3.LUT R5, R6, 0x80000000, R5, 0x48, !PT ;  /* 0x8000000006057812 */ /* 0x000fe200078e4805 */
[----:B------:R-:W-:Y:S06]  /*2000*/  BRA `(.L_x_23) ;  /* 0x00000000000c7947 */ /* 0x000fec0003800000 */
.L_x_18:
[----:B------:R-:W0:Y:S01]  /*2010*/  MUFU.RSQ R5, -QNAN ;  /* 0xffc0000000057908 */ /* 0x000e220000001400 */
[----:B------:R-:W-:Y:S05]  /*2020*/  BRA `(.L_x_23) ;  /* 0x0000000000047947 */ /* 0x000fea0003800000 */
.L_x_17:
[----:B------:R-:W-:-:S07]  /*2030*/  FADD.FTZ R5, R5, R6 ;  /* 0x0000000605057221 */ /* 0x000fce0000010000 */
.L_x_23:
[----:B------:R-:W-:-:S04]  /*2040*/  HFMA2 R11, -RZ, RZ, 0, 0 ;  /* 0x00000000ff0b7431 */ /* 0x000fc800000001ff */
[----:B0-----:R-:W-:Y:S05]  /*2050*/  RET.REL.NODEC R10 `(_Z25ToeplitzConversion_kernelPKfPK9ConvParamPf) ;  /* 0xffffffdc0ae87950 */ /* 0x001fea0003c3ffff */
.L_x_24:
[----:B------:R-:W-:-:S00]  /*2060*/  BRA `(.L_x_24) ;  /* 0xfffffffc00fc7947 */ /* 0x000fc0000383ffff */
[----:B------:R-:W-:-:S00]  /*2070*/  NOP ;  /* 0x0000000000007918 */ /* 0x000fc00000000000 */
        /* <DEDUP_REMOVED lines=8> */
.L_x_33:


//--------------------- .text._Z6MatMulPfS_S_PK9ConvParam --------------------------
	.section	.text._Z6MatMulPfS_S_PK9ConvParam,"ax",@progbits
	.align	128
        .global         _Z6MatMulPfS_S_PK9ConvParam
        .type           _Z6MatMulPfS_S_PK9ConvParam,@function
        .size           _Z6MatMulPfS_S_PK9ConvParam,(.L_x_35 - _Z6MatMulPfS_S_PK9ConvParam)
        .other          _Z6MatMulPfS_S_PK9ConvParam,@"STO_CUDA_ENTRY STV_DEFAULT"
_Z6MatMulPfS_S_PK9ConvParam:
.text._Z6MatMulPfS_S_PK9ConvParam:
[----:B------:R-:W-:Y:S08]  /*0000*/  LDC R1, c[0x0][0x37c] ;  /* 0x0000df00ff017b82 */ /* 0x000ff00000000800 */
[----:B------:R-:W0:Y:S01]  /*0010*/  LDC.64 R8, c[0x0][0x398] ;  /* 0x0000e600ff087b82 */ /* 0x000e220000000a00 */
[----:B------:R-:W0:Y:S02]  /*0020*/  LDCU.64 UR6, c[0x0][0x358] ;  /* 0x00006b00ff0677ac */ /* 0x000e240008000a00 */
[----:B0-----:R-:W2:Y:S04]  /*0030*/  LDG.E R2, desc[UR6][R8.64+0x1c] ;  /* 0x00001c0608027981 */ /* 0x001ea8000c1e1900 */
[----:B------:R-:W2:Y:S04]  /*0040*/  LDG.E R7, desc[UR6][R8.64+0x20] ;  /* 0x0000200608077981 */ /* 0x000ea8000c1e1900 */
[----:B------:R-:W3:Y:S04]  /*0050*/  LDG.E R4, desc[UR6][R8.64+0x10] ;  /* 0x0000100608047981 */ /* 0x000ee8000c1e1900 */
[----:B------:R-:W4:Y:S04]  /*0060*/  LDG.E R3, desc[UR6][R8.64+0xc] ;  /* 0x00000c0608037981 */ /* 0x000f28000c1e1900 */
[----:B------:R-:W4:Y:S01]  /*0070*/  LDG.E R10, desc[UR6][R8.64+0x8] ;  /* 0x00000806080a7981 */ /* 0x000f22000c1e1900 */
[----:B------:R-:W0:Y:S03]  /*0080*/  LDC R6, c[0x0][0x360] ;  /* 0x0000d800ff067b82 */ /* 0x000e260000000800 */
[----:B------:R1:W5:Y:S01]  /*0090*/  LDG.E R0, desc[UR6][R8.64+0x4] ;  /* 0x0000040608007981 */ /* 0x000362000c1e1900 */
[----:B------:R-:W4:Y:S01]  /*00a0*/  LDCU UR4, c[0x0][0x364] ;  /* 0x00006c80ff0477ac */ /* 0x000f220008000800 */
[----:B------:R-:W-:-:S03]  /*00b0*/  HFMA2 R17, -RZ, RZ, 0, 0 ;  /* 0x00000000ff117431 */ /* 0x000fc600000001ff */
[----:B------:R-:W4:Y:S08]  /*00c0*/  S2UR UR5, SR_CTAID.X ;  /* 0x00000000000579c3 */ /* 0x000f300000002500 */
[----:B------:R-:W0:Y:S02]  /*00d0*/  S2UR UR8, SR_CTAID.Z ;  /* 0x00000000000879c3 */ /* 0x000e240000002700 */
[----:B0-----:R-:W-:-:S02]  /*00e0*/  IABS R15, R6 ;  /* 0x00000006000f7213 */ /* 0x001fc40000000000 */
[----:B-1----:R-:W-:Y:S02]  /*00f0*/  IABS R8, R6 ;  /* 0x0000000600087213 */ /* 0x002fe40000000000 */
[----:B------:R-:W0:Y:S03]  /*0100*/  I2F.RP R11, R15 ;  /* 0x0000000f000b7306 */ /* 0x000e260000209400 */
[----:B------:R-:W-:-:S05]  /*0110*/  IMAD.MOV R8, RZ, RZ, -R8 ;  /* 0x000000ffff087224 */ /* 0x000fca00078e0a08 */
[----:B0-----:R-:W0:Y:S02]  /*0120*/  MUFU.RCP R11, R11 ;  /* 0x0000000b000b7308 */ /* 0x001e240000001000 */
[----:B0-----:R-:W-:Y:S02]  /*0130*/  IADD3 R5, PT, PT, R11, 0xffffffe, RZ ;  /* 0x0ffffffe0b057810 */ /* 0x001fe40007ffe0ff */
[----:B------:R-:W0:Y:S04]  /*0140*/  S2R R11, SR_TID.Y ;  /* 0x00000000000b7919 */ /* 0x000e280000002200 */
[----:B------:R-:W1:Y:S01]  /*0150*/  F2I.FTZ.U32.TRUNC.NTZ R5, R5 ;  /* 0x0000000500057305 */ /* 0x000e62000021f000 */
[----:B--2---:R-:W-:Y:S02]  /*0160*/  IMAD R7, R2, R7, RZ ;  /* 0x0000000702077224 */ /* 0x004fe400078e02ff */
[----:B-1----:R-:W-:-:S02]  /*0170*/  IMAD.MOV R2, RZ, RZ, -R5 ;  /* 0x000000ffff027224 */ /* 0x002fc400078e0a05 */
[----:B---3--:R-:W-:Y:S02]  /*0180*/  IMAD R7, R7, R4, RZ ;  /* 0x0000000407077224 */ /* 0x008fe400078e02ff */
[----:B------:R-:W-:Y:S02]  /*0190*/  HFMA2 R4, -RZ, RZ, 0, 0 ;  /* 0x00000000ff047431 */ /* 0x000fe400000001ff */
[----:B------:R-:W-:Y:S01]  /*01a0*/  IMAD R9, R2, R15, RZ ;  /* 0x0000000f02097224 */ /* 0x000fe200078e02ff */
[----:B------:R-:W-:Y:S01]  /*01b0*/  IADD3 R13, PT, PT, R6, -0x1, R7 ;  /* 0xffffffff060d7810 */ /* 0x000fe20007ffe007 */
[----:B----4-:R-:W-:-:S03]  /*01c0*/  IMAD R10, R3, R10, RZ ;  /* 0x0000000a030a7224 */ /* 0x010fc600078e02ff */
[----:B------:R-:W-:Y:S01]  /*01d0*/  IABS R2, R13 ;  /* 0x0000000d00027213 */ /* 0x000fe20000000000 */
[----:B------:R-:W-:Y:S01]  /*01e0*/  IMAD.HI.U32 R4, R5, R9, R4 ;  /* 0x0000000905047227 */ /* 0x000fe200078e0004 */
[----:B------:R-:W-:Y:S01]  /*01f0*/  LOP3.LUT R13, R13, R6, RZ, 0x3c, !PT ;  /* 0x000000060d0d7212 */ /* 0x000fe200078e3cff */
[----:B------:R-:W1:Y:S01]  /*0200*/  S2R R9, SR_TID.X ;  /* 0x0000000000097919 */ /* 0x000e620000002100 */
[----:B------:R-:W-:Y:S01]  /*0210*/  MOV R5, R2 ;  /* 0x0000000200057202 */ /* 0x000fe20000000f00 */
[----:B------:R-:W-:Y:S01]  /*0220*/  IMAD.MOV.U32 R2, RZ, RZ, R8 ;  /* 0x000000ffff027224 */ /* 0x000fe200078e0008 */
[----:B------:R-:W-:-:S03]  /*0230*/  ISETP.GE.AND P1, PT, R13, RZ, PT ;  /* 0x000000ff0d00720c */ /* 0x000fc60003f26270 */
[----:B------:R-:W-:-:S04]  /*0240*/  IMAD.HI.U32 R8, R4, R5, RZ ;  /* 0x0000000504087227 */ /* 0x000fc800078e00ff */
[----:B------:R-:W-:-:S05]  /*0250*/  IMAD R2, R8, R2, R5 ;  /* 0x0000000208027224 */ /* 0x000fca00078e0205 */
[----:B------:R-:W-:-:S13]  /*0260*/  ISETP.GT.U32.AND P2, PT, R15, R2, PT ;  /* 0x000000020f00720c */ /* 0x000fda0003f44070 */
[-C--:B------:R-:W-:Y:S01]  /*0270*/  @!P2 IADD3 R2, PT, PT, R2, -R15.reuse, RZ ;  /* 0x8000000f0202a210 */ /* 0x080fe20007ffe0ff */
[----:B------:R-:W-:Y:S01]  /*0280*/  @!P2 VIADD R8, R8, 0x1 ;  /* 0x000000010808a836 */ /* 0x000fe20000000000 */
[----:B------:R-:W-:Y:S02]  /*0290*/  ISETP.NE.AND P2, PT, R6, RZ, PT ;  /* 0x000000ff0600720c */ /* 0x000fe40003f45270 */
[----:B------:R-:W-:Y:S01]  /*02a0*/  ISETP.GE.U32.AND P0, PT, R2, R15, PT ;  /* 0x0000000f0200720c */ /* 0x000fe20003f06070 */
[----:B-1----:R-:W-:Y:S01]  /*02b0*/  IMAD R13, R6, UR5, R9 ;  /* 0x00000005060d7c24 */ /* 0x002fe2000f8e0209 */
[----:B------:R-:W0:Y:S11]  /*02c0*/  S2R R2, SR_CTAID.Y ;  /* 0x0000000000027919 */ /* 0x000e360000002600 */
[----:B------:R-:W-:-:S05]  /*02d0*/  @P0 IADD3 R8, PT, PT, R8, 0x1, RZ ;  /* 0x0000000108080810 */ /* 0x000fca0007ffe0ff */
[----:B------:R-:W-:Y:S01]  /*02e0*/  @!P1 IMAD.MOV R8, RZ, RZ, -R8 ;  /* 0x000000ffff089224 */ /* 0x000fe200078e0a08 */
[----:B------:R-:W-:-:S04]  /*02f0*/  @!P2 LOP3.LUT R8, RZ, R6, RZ, 0x33, !PT ;  /* 0x00000006ff08a212 */ /* 0x000fc800078e33ff */
[----:B------:R-:W-:Y:S01]  /*0300*/  ISETP.GE.AND P0, PT, R8, 0x1, PT ;  /* 0x000000010800780c */ /* 0x000fe20003f06270 */
[----:B0-----:R-:W-:-:S12]  /*0310*/  IMAD R15, R2, UR4, R11 ;  /* 0x00000004020f7c24 */ /* 0x001fd8000f8e020b */
[----:B------:R-:W-:Y:S05]  /*0320*/  @!P0 BRA `(.L_x_25) ;  /* 0x0000000800248947 */ /* 0x000fea0003800000 */
[----:B------:R-:W0:Y:S01]  /*0330*/  S2UR UR5, SR_CgaCtaId ;  /* 0x00000000000579c3 */ /* 0x000e220000008800 */
[C---:B------:R-:W-:Y:S01]  /*0340*/  IMAD R2, R6.reuse, UR4, RZ ;  /* 0x0000000406027c24 */ /* 0x040fe2000f8e02ff */
[----:B------:R-:W-:Y:S01]  /*0350*/  UMOV UR4, 0x400 ;  /* 0x0000040000047882 */ /* 0x000fe20000000000 */
[C---:B------:R-:W-:Y:S01]  /*0360*/  IMAD R12, R6.reuse, R11, RZ ;  /* 0x0000000b060c7224 */ /* 0x040fe200078e02ff */
[----:B------:R-:W-:Y:S01]  /*0370*/  LOP3.LUT R20, R6, 0x7, RZ, 0xc0, !PT ;  /* 0x0000000706147812 */ /* 0x000fe200078ec0ff */
[----:B------:R-:W-:Y:S02]  /*0380*/  IMAD.SHL.U32 R2, R2, 0x4, RZ ;  /* 0x0000000402027824 */ /* 0x000fe400078e00ff */
[----:B------:R-:W-:-:S03]  /*0390*/  IMAD.MOV.U32 R17, RZ, RZ, RZ ;  /* 0x000000ffff117224 */ /* 0x000fc600078e00ff */
[----:B------:R-:W-:Y:S01]  /*03a0*/  LEA R16, R9, R2, 0x2 ;  /* 0x0000000209107211 */ /* 0x000fe200078e10ff */
[----:B0-----:R-:W-:-:S03]  /*03b0*/  ULEA UR5, UR5, UR4, 0x18 ;  /* 0x0000000405057291 */ /* 0x001fc6000f8ec0ff */
[----:B------:R-:W-:-:S03]  /*03c0*/  UMOV UR4, URZ ;  /* 0x000000ff00047c82 */ /* 0x000fc60008000000 */
[----:B------:R-:W-:Y:S01]  /*03d0*/  IADD3 R14, PT, PT, R2, UR5, RZ ;  /* 0x00000005020e7c10 */ /* 0x000fe2000fffe0ff */
[----:B------:R-:W-:-:S07]  /*03e0*/  VIADD R16, R16, UR5 ;  /* 0x0000000510107c36 */ /* 0x000fce0008000000 */
.L_x_31:
[----:B------:R-:W-:Y:S01]  /*03f0*/  IMAD R2, R6, UR4, RZ ;  /* 0x0000000406027c24 */ /* 0x000fe2000f8e02ff */
[----:B-----5:R-:W-:Y:S02]  /*0400*/  ISETP.GE.AND P0, PT, R15, R0, PT ;  /* 0x000000000f00720c */ /* 0x020fe40003f06270 */
[----:B------:R-:W-:Y:S01]  /*0410*/  ISETP.GE.AND P1, PT, R13, R10, PT ;  /* 0x0000000a0d00720c */ /* 0x000fe20003f26270 */
[C---:B0-----:R-:W-:Y:S01]  /*0420*/  IMAD.IADD R18, R2.reuse, 0x1, R11 ;  /* 0x0000000102127824 */ /* 0x041fe200078e020b */
[----:B------:R-:W-:-:S04]  /*0430*/  IADD3 R22, PT, PT, R2, R9, RZ ;  /* 0x0000000902167210 */ /* 0x000fc80007ffe0ff */
[-C--:B------:R-:W-:Y:S02]  /*0440*/  ISETP.GE.U32.OR P0, PT, R22, R7.reuse, P0 ;  /* 0x000000071600720c */ /* 0x080fe40000706470 */
[----:B------:R-:W-:-:S11]  /*0450*/  ISETP.GE.U32.OR P1, PT, R18, R7, P1 ;  /* 0x000000071200720c */ /* 0x000fd60000f26470 */
[----:B------:R-:W0:Y:S01]  /*0460*/  @!P0 LDC.64 R4, c[0x0][0x380] ;  /* 0x0000e000ff048b82 */ /* 0x000e220000000a00 */
[C---:B------:R-:W-:Y:S02]  /*0470*/  @!P0 IMAD R19, R7.reuse, R15, R22 ;  /* 0x0000000f07138224 */ /* 0x040fe400078e0216 */
[----:B------:R-:W-:Y:S02]  /*0480*/  @!P1 IMAD R18, R7, UR8, R18 ;  /* 0x0000000807129c24 */ /* 0x000fe4000f8e0212 */
[----:B------:R-:W-:Y:S02]  /*0490*/  IMAD.MOV.U32 R22, RZ, RZ, RZ ;  /* 0x000000ffff167224 */ /* 0x000fe400078e00ff */
[----:B------:R-:W-:Y:S01]  /*04a0*/  @!P1 IMAD R21, R10, R18, R13 ;  /* 0x000000120a159224 */ /* 0x000fe200078e020d */
[----:B------:R-:W1:Y:S01]  /*04b0*/  @!P1 LDC.64 R2, c[0x0][0x388] ;  /* 0x0000e200ff029b82 */ /* 0x000e620000000a00 */
[----:B------:R-:W-:Y:S01]  /*04c0*/  MOV R18, RZ ;  /* 0x000000ff00127202 */ /* 0x000fe20000000f00 */
[----:B0-----:R-:W-:-:S05]  /*04d0*/  @!P0 IMAD.WIDE.U32 R4, R19, 0x4, R4 ;  /* 0x0000000413048825 */ /* 0x001fca00078e0004 */
[----:B------:R0:W2:Y:S01]  /*04e0*/  @!P0 LDG.E R18, desc[UR6][R4.64] ;  /* 0x0000000604128981 */ /* 0x0000a2000c1e1900 */
[----:B-1----:R-:W-:-:S05]  /*04f0*/  @!P1 IMAD.WIDE.U32 R2, R21, 0x4, R2 ;  /* 0x0000000415029825 */ /* 0x002fca00078e0002 */
[----:B------:R-:W3:Y:S01]  /*0500*/  @!P1 LDG.E R22, desc[UR6][R2.64] ;  /* 0x0000000602169981 */ /* 0x000ee2000c1e1900 */
[----:B------:R-:W-:Y:S02]  /*0510*/  ISETP.GE.U32.AND P1, PT, R6, 0x8, PT ;  /* 0x000000080600780c */ /* 0x000fe40003f26070 */
[----:B------:R-:W-:Y:S01]  /*0520*/  IADD3 R19, PT, PT, R12, R9, RZ ;  /* 0x000000090c137210 */ /* 0x000fe20007ffe0ff */
[----:B------:R-:W-:-:S03]  /*0530*/  UIADD3 UR4, UPT, UPT, UR4, 0x1, URZ ;  /* 0x0000000104047890 */ /* 0x000fc6000fffe0ff */
[C---:B------:R-:W-:Y:S01]  /*0540*/  LEA R21, R19.reuse, UR5, 0x2 ;  /* 0x0000000513157c11 */ /* 0x040fe2000f8e10ff */
[----:B------:R-:W-:Y:S02]  /*0550*/  IMAD R19, R19, 0x4, R14 ;  /* 0x0000000413137824 */ /* 0x000fe400078e020e */
[----:B0-----:R-:W-:Y:S01]  /*0560*/  HFMA2 R5, -RZ, RZ, 0, 0 ;  /* 0x00000000ff057431 */ /* 0x001fe200000001ff */
[----:B------:R-:W-:Y:S01]  /*0570*/  ISETP.NE.AND P0, PT, R8, UR4, PT ;  /* 0x0000000408007c0c */ /* 0x000fe2000bf05270 */
[----:B--2---:R0:W-:Y:S04]  /*0580*/  STS [R21], R18 ;  /* 0x0000001215007388 */ /* 0x0041e80000000800 */
[----:B---3--:R0:W-:Y:S01]  /*0590*/  STS [R19], R22 ;  /* 0x0000001613007388 */ /* 0x0081e20000000800 */
[----:B------:R-:W-:Y:S06]  /*05a0*/  BAR.SYNC.DEFER_BLOCKING 0x0 ;  /* 0x0000000000007b1d */ /* 0x000fec0000010000 */
[----:B------:R-:W-:Y:S05]  /*05b0*/  @!P1 BRA `(.L_x_26) ;  /* 0x0000000000ac9947 */ /* 0x000fea0003800000 */
[----:B------:R-:W-:Y:S01]  /*05c0*/  LOP3.LUT R5, R6, 0xfffffff8, RZ, 0xc0, !PT ;  /* 0xfffffff806057812 */ /* 0x000fe200078ec0ff */
[----:B------:R-:W-:Y:S01]  /*05d0*/  IMAD.MOV.U32 R3, RZ, RZ, R16 ;  /* 0x000000ffff037224 */ /* 0x000fe200078e0010 */
[----:B------:R-:W-:Y:S02]  /*05e0*/  LEA R4, R12, UR5, 0x2 ;  /* 0x000000050c047c11 */ /* 0x000fe4000f8e10ff */
[----:B------:R-:W-:Y:S01]  /*05f0*/  LOP3.LUT R2, R6, 0x7f8, RZ, 0xc0, !PT ;  /* 0x000007f806027812 */ /* 0x000fe200078ec0ff */
[----:B------:R-:W-:Y:S01]  /*0600*/  IMAD.MOV R5, RZ, RZ, -R5 ;  /* 0x000000ffff057224 */ /* 0x000fe200078e0a05 */
[----:B------:R-:W-:-:S07]  /*0610*/  IADD3 R4, PT, PT, R4, 0x10, RZ ;  /* 0x0000001004047810 */ /* 0x000fce0007ffe0ff */
.L_x_27:
[----:B0-----:R-:W-:Y:S01]  /*0620*/  LDS R22, [R4+-0x10] ;  /* 0xfffff00004167984 */ /* 0x001fe20000000800 */
[C---:B------:R-:W-:Y:S01]  /*0630*/  LEA R23, R6.reuse, R3, 0x2 ;  /* 0x0000000306177211 */ /* 0x040fe200078e10ff */
[----:B------:R-:W-:Y:S02]  /*0640*/  VIADD R5, R5, 0x8 ;  /* 0x0000000805057836 */ /* 0x000fe40000000000 */
[----:B------:R0:W1:Y:S02]  /*0650*/  LDS R21, [R3] ;  /* 0x0000000003157984 */ /* 0x0000640000000800 */
[C---:B------:R-:W-:Y:S01]  /*0660*/  IMAD R25, R6.reuse, 0x4, R23 ;  /* 0x0000000406197824 */ /* 0x040fe200078e0217 */
[----:B------:R-:W-:Y:S01]  /*0670*/  ISETP.NE.AND P1, PT, R5, RZ, PT ;  /* 0x000000ff0500720c */ /* 0x000fe20003f25270 */
[----:B------:R-:W-:Y:S03]  /*0680*/  LDS R18, [R4+-0xc] ;  /* 0xfffff40004127984 */ /* 0x000fe60000000800 */
[C---:B------:R-:W-:Y:S01]  /*0690*/  LEA R27, R6.reuse, R25, 0x2 ;  /* 0x00000019061b7211 */ /* 0x040fe200078e10ff */
[----:B------:R-:W2:Y:S01]  /*06a0*/  LDS R23, [R23] ;  /* 0x0000000017177984 */ /* 0x000ea20000000800 */
[----:B0-----:R-:W-:-:S03]  /*06b0*/  LEA R3, R6, R3, 0x5 ;  /* 0x0000000306037211 */ /* 0x001fc600078e28ff */
[----:B------:R0:W-:Y:S01]  /*06c0*/  LDS R19, [R25] ;  /* 0x0000000019137984 */ /* 0x0001e20000000800 */
[----:B------:R-:W-:-:S03]  /*06d0*/  IMAD R29, R6, 0x4, R27 ;  /* 0x00000004061d7824 */ /* 0x000fc600078e021b */
[----:B------:R-:W3:Y:S02]  /*06e0*/  LDS R24, [R4+-0x8] ;  /* 0xfffff80004187984 */ /* 0x000ee40000000800 */
[----:B------:R-:W-:Y:S01]  /*06f0*/  LEA R26, R6, R29, 0x2 ;  /* 0x0000001d061a7211 */ /* 0x000fe200078e10ff */
[----:B-1----:R-:W-:Y:S02]  /*0700*/  FFMA R21, R22, R21, R17 ;  /* 0x0000001516157223 */ /* 0x002fe40000000011 */
[----:B------:R-:W-:Y:S04]  /*0710*/  LDS R17, [R4+-0x4] ;  /* 0xfffffc0004117984 */ /* 0x000fe80000000800 */
[----:B------:R-:W1:Y:S01]  /*0720*/  LDS R22, [R27] ;  /* 0x000000001b167984 */ /* 0x000e620000000800 */
[----:B--2---:R-:W-:Y:S01]  /*0730*/  FFMA R21, R18, R23, R21 ;  /* 0x0000001712157223 */ /* 0x004fe20000000015 */
[----:B------:R-:W-:-:S02]  /*0740*/  IMAD R23, R6, 0x4, R26 ;  /* 0x0000000406177824 */ /* 0x000fc400078e021a */
[----:B------:R-:W-:Y:S04]  /*0750*/  LDS R18, [R4] ;  /* 0x0000000004127984 */ /* 0x000fe80000000800 */
[----:B------:R-:W-:Y:S01]  /*0760*/  LDS R26, [R26] ;  /* 0x000000001a1a7984 */ /* 0x000fe20000000800 */
[----:B0-----:R-:W-:Y:S01]  /*0770*/  LEA R25, R6, R23, 0x2 ;  /* 0x0000001706197211 */ /* 0x001fe200078e10ff */
[----:B---3--:R-:W-:Y:S02]  /*0780*/  FFMA R24, R24, R19, R21 ;  /* 0x0000001318187223 */ /* 0x008fe40000000015 */
[----:B------:R-:W0:Y:S04]  /*0790*/  LDS R19, [R29] ;  /* 0x000000001d137984 */ /* 0x000e280000000800 */
[----:B------:R-:W-:Y:S04]  /*07a0*/  LDS R23, [R23] ;  /* 0x0000000017177984 */ /* 0x000fe80000000800 */
[----:B------:R-:W-:Y:S01]  /*07b0*/  LDS R25, [R25] ;  /* 0x0000000019197984 */ /* 0x000fe20000000800 */
[----:B-1----:R-:W-:-:S03]  /*07c0*/  FFMA R21, R17, R22, R24 ;  /* 0x0000001611157223 */ /* 0x002fc60000000018 */
[----:B------:R-:W1:Y:S04]  /*07d0*/  LDS R17, [R4+0x4] ;  /* 0x0000040004117984 */ /* 0x000e680000000800 */
[----:B------:R-:W2:Y:S04]  /*07e0*/  LDS R22, [R4+0x8] ;  /* 0x0000080004167984 */ /* 0x000ea80000000800 */
[----:B------:R3:W4:Y:S01]  /*07f0*/  LDS R24, [R4+0xc] ;  /* 0x00000c0004187984 */ /* 0x0007220000000800 */
[----:B0-----:R-:W-:Y:S01]  /*0800*/  FFMA R18, R18, R19, R21 ;  /* 0x0000001312127223 */ /* 0x001fe20000000015 */
[----:B---3--:R-:W-:-:S03]  /*0810*/  VIADD R4, R4, 0x20 ;  /* 0x0000002004047836 */ /* 0x008fc60000000000 */
[----:B-1----:R-:W-:-:S04]  /*0820*/  FFMA R17, R17, R26, R18 ;  /* 0x0000001a11117223 */ /* 0x002fc80000000012 */
[----:B--2---:R-:W-:-:S04]  /*0830*/  FFMA R17, R22, R23, R17 ;  /* 0x0000001716117223 */ /* 0x004fc80000000011 */
[----:B----4-:R-:W-:Y:S01]  /*0840*/  FFMA R17, R24, R25, R17 ;  /* 0x0000001918117223 */ /* 0x010fe20000000011 */
[----:B------:R-:W-:Y:S06]  /*0850*/  @P1 BRA `(.L_x_27) ;  /* 0xfffffffc00701947 */ /* 0x000fec000383ffff */
[----:B------:R-:W-:-:S07]  /*0860*/  MOV R5, R2 ;  /* 0x0000000200057202 */ /* 0x000fce0000000f00 */
.L_x_26:
[----:B------:R-:W-:-:S13]  /*0870*/  ISETP.NE.AND P1, PT, R20, RZ, PT ;  /* 0x000000ff1400720c */ /* 0x000fda0003f25270 */
[----:B------:R-:W-:Y:S05]  /*0880*/  @!P1 BRA `(.L_x_28) ;  /* 0x0000000000c49947 */ /* 0x000fea0003800000 */
[----:B------:R-:W-:Y:S01]  /*0890*/  VIADD R2, R20, 0xffffffff ;  /* 0xffffffff14027836 */ /* 0x000fe20000000000 */
[----:B0-----:R-:W-:-:S04]  /*08a0*/  LOP3.LUT P2, R22, R6, 0x3, RZ, 0xc0, !PT ;  /* 0x0000000306167812 */ /* 0x001fc8000784c0ff */
[----:B------:R-:W-:-:S13]  /*08b0*/  ISETP.GE.U32.AND P1, PT, R2, 0x3, PT ;  /* 0x000000030200780c */ /* 0x000fda0003f26070 */
[----:B------:R-:W-:Y:S05]  /*08c0*/  @!P1 BRA `(.L_x_29) ;  /* 0x0000000000509947 */ /* 0x000fea0003800000 */
[C---:B------:R-:W-:Y:S01]  /*08d0*/  IMAD R3, R5.reuse, R6, R9 ;  /* 0x0000000605037224 */ /* 0x040fe200078e0209 */
[----:B------:R-:W-:Y:S02]  /*08e0*/  IADD3 R2, PT, PT, R12, R5, RZ ;  /* 0x000000050c027210 */ /* 0x000fe40007ffe0ff */
[----:B------:R-:W-:Y:S01]  /*08f0*/  IADD3 R5, PT, PT, R5, 0x4, RZ ;  /* 0x0000000405057810 */ /* 0x000fe20007ffe0ff */
[----:B------:R-:W-:Y:S01]  /*0900*/  IMAD R3, R3, 0x4, R14 ;  /* 0x0000000403037824 */ /* 0x000fe200078e020e */
[----:B------:R-:W-:-:S04]  /*0910*/  LEA R2, R2, UR5, 0x2 ;  /* 0x0000000502027c11 */ /* 0x000fc8000f8e10ff */
[C---:B------:R-:W-:Y:S01]  /*0920*/  LEA R21, R6.reuse, R3, 0x2 ;  /* 0x0000000306157211 */ /* 0x040fe200078e10ff */
[----:B------:R-:W-:Y:S04]  /*0930*/  LDS R18, [R3] ;  /* 0x0000000003127984 */ /* 0x000fe80000000800 */
[----:B------:R-:W0:Y:S01]  /*0940*/  LDS R4, [R2] ;  /* 0x0000000002047984 */ /* 0x000e220000000800 */
[----:B------:R-:W-:-:S03]  /*0950*/  IMAD R25, R6, 0x4, R21 ;  /* 0x0000000406197824 */ /* 0x000fc600078e0215 */
[----:B------:R-:W-:Y:S02]  /*0960*/  LDS R19, [R2+0x4] ;  /* 0x0000040002137984 */ /* 0x000fe40000000800 */
[----:B------:R-:W-:Y:S02]  /*0970*/  LEA R24, R6, R25, 0x2 ;  /* 0x0000001906187211 */ /* 0x000fe400078e10ff */
[----:B------:R-:W1:Y:S04]  /*0980*/  LDS R21, [R21] ;  /* 0x0000000015157984 */ /* 0x000e680000000800 */
[----:B------:R-:W-:Y:S04]  /*0990*/  LDS R23, [R2+0x8] ;  /* 0x0000080002177984 */ /* 0x000fe80000000800 */
[----:B------:R-:W2:Y:S04]  /*09a0*/  LDS R25, [R25] ;  /* 0x0000000019197984 */ /* 0x000ea80000000800 */
[----:B------:R-:W-:Y:S04]  /*09b0*/  LDS R27, [R2+0xc] ;  /* 0x00000c00021b7984 */ /* 0x000fe80000000800 */
[----:B------:R-:W3:Y:S01]  /*09c0*/  LDS R24, [R24] ;  /* 0x0000000018187984 */ /* 0x000ee20000000800 */
[----:B0-----:R-:W-:-:S04]  /*09d0*/  FFMA R4, R4, R18, R17 ;  /* 0x0000001204047223 */ /* 0x001fc80000000011 */
[----:B-1----:R-:W-:-:S04]  /*09e0*/  FFMA R4, R19, R21, R4 ;  /* 0x0000001513047223 */ /* 0x002fc80000000004 */
[----:B--2---:R-:W-:-:S04]  /*09f0*/  FFMA R4, R23, R25, R4 ;  /* 0x0000001917047223 */ /* 0x004fc80000000004 */
[----:B---3--:R-:W-:-:S07]  /*0a00*/  FFMA R17, R27, R24, R4 ;  /* 0x000000181b117223 */ /* 0x008fce0000000004 */
.L_x_29:
[----:B------:R-:W-:Y:S05]  /*0a10*/  @!P2 BRA `(.L_x_28) ;  /* 0x000000000060a947 */ /* 0x000fea0003800000 */
[----:B------:R-:W-:Y:S02]  /*0a20*/  ISETP.NE.AND P1, PT, R22, 0x1, PT ;  /* 0x000000011600780c */ /* 0x000fe40003f25270 */
[----:B------:R-:W-:-:S04]  /*0a30*/  LOP3.LUT R2, R6, 0x1, RZ, 0xc0, !PT ;  /* 0x0000000106027812 */ /* 0x000fc800078ec0ff */
[----:B------:R-:W-:-:S07]  /*0a40*/  ISETP.NE.U32.AND P2, PT, R2, 0x1, PT ;  /* 0x000000010200780c */ /* 0x000fce0003f45070 */
[----:B------:R-:W-:Y:S06]  /*0a50*/  @!P1 BRA `(.L_x_30) ;  /* 0x0000000000309947 */ /* 0x000fec0003800000 */
[C---:B------:R-:W-:Y:S02]  /*0a60*/  IMAD R3, R5.reuse, R6, R9 ;  /* 0x0000000605037224 */ /* 0x040fe400078e0209 */
[----:B------:R-:W-:Y:S02]  /*0a70*/  IMAD.IADD R2, R12, 0x1, R5 ;  /* 0x000000010c027824 */ /* 0x000fe400078e0205 */
[----:B------:R-:W-:Y:S01]  /*0a80*/  VIADD R5, R5, 0x2 ;  /* 0x0000000205057836 */ /* 0x000fe20000000000 */
[----:B------:R-:W-:Y:S02]  /*0a90*/  LEA R3, R3, R14, 0x2 ;  /* 0x0000000e03037211 */ /* 0x000fe400078e10ff */
[----:B------:R-:W-:Y:S02]  /*0aa0*/  LEA R2, R2, UR5, 0x2 ;  /* 0x0000000502027c11 */ /* 0x000fe4000f8e10ff */
[----:B------:R-:W-:Y:S01]  /*0ab0*/  LEA R21, R6, R3, 0x2 ;  /* 0x0000000306157211 */ /* 0x000fe200078e10ff */
[----:B------:R-:W-:Y:S04]  /*0ac0*/  LDS R18, [R3] ;  /* 0x0000000003127984 */ /* 0x000fe80000000800 */
[----:B------:R-:W0:Y:S04]  /*0ad0*/  LDS R4, [R2] ;  /* 0x0000000002047984 */ /* 0x000e280000000800 */
[----:B------:R-:W-:Y:S04]  /*0ae0*/  LDS R19, [R2+0x4] ;  /* 0x0000040002137984 */ /* 0x000fe80000000800 */
[----:B------:R-:W1:Y:S01]  /*0af0*/  LDS R21, [R21] ;  /* 0x0000000015157984 */ /* 0x000e620000000800 */
[----:B0-----:R-:W-:-:S04]  /*0b00*/  FFMA R4, R4, R18, R17 ;  /* 0x0000001204047223 */ /* 0x001fc80000000011 */
[----:B-1----:R-:W-:-:S07]  /*0b10*/  FFMA R17, R19, R21, R4 ;  /* 0x0000001513117223 */ /* 0x002fce0000000004 */
.L_x_30:
[----:B------:R-:W-:Y:S05]  /*0b20*/  @P2 BRA `(.L_x_28) ;  /* 0x00000000001c2947 */ /* 0x000fea0003800000 */
[-C--:B------:R-:W-:Y:S01]  /*0b30*/  IADD3 R2, PT, PT, R12, R5.reuse, RZ ;  /* 0x000000050c027210 */ /* 0x080fe20007ffe0ff */
[----:B------:R-:W-:-:S03]  /*0b40*/  IMAD R5, R6, R5, R9 ;  /* 0x0000000506057224 */ /* 0x000fc600078e0209 */
[----:B------:R-:W-:Y:S02]  /*0b50*/  LEA R2, R2, UR5, 0x2 ;  /* 0x0000000502027c11 */ /* 0x000fe4000f8e10ff */
[----:B------:R-:W-:-:S04]  /*0b60*/  LEA R5, R5, R14, 0x2 ;  /* 0x0000000e05057211 */ /* 0x000fc800078e10ff */
[----:B------:R-:W-:Y:S04]  /*0b70*/  LDS R2, [R2] ;  /* 0x0000000002027984 */ /* 0x000fe80000000800 */
[----:B------:R-:W0:Y:S02]  /*0b80*/  LDS R5, [R5] ;  /* 0x0000000005057984 */ /* 0x000e240000000800 */
[----:B0-----:R-:W-:-:S07]  /*0b90*/  FFMA R17, R2, R5, R17 ;  /* 0x0000000502117223 */ /* 0x001fce0000000011 */
.L_x_28:
[----:B------:R-:W-:Y:S06]  /*0ba0*/  BAR.SYNC.DEFER_BLOCKING 0x0 ;  /* 0x0000000000007b1d */ /* 0x000fec0000010000 */
[----:B------:R-:W-:Y:S05]  /*0bb0*/  @P0 BRA `(.L_x_31) ;  /* 0xfffffff8000c0947 */ /* 0x000fea000383ffff */
.L_x_25:
[----:B------:R-:W-:-:S04]  /*0bc0*/  ISETP.GE.AND P0, PT, R13, R10, PT ;  /* 0x0000000a0d00720c */ /* 0x000fc80003f06270 */
[----:B-----5:R-:W-:-:S13]  /*0bd0*/  ISETP.GE.OR P0, PT, R15, R0, P0 ;  /* 0x000000000f00720c */ /* 0x020fda0000706670 */
[----:B------:R-:W-:Y:S05]  /*0be0*/  @P0 EXIT ;  /* 0x000000000000094d */ /* 0x000fea0003800000 */
[----:B------:R-:W1:Y:S01]  /*0bf0*/  LDC.64 R2, c[0x0][0x390] ;  /* 0x0000e400ff027b82 */ /* 0x000e620000000a00 */
[----:B------:R-:W-:-:S04]  /*0c00*/  IMAD R0, R0, UR8, R15 ;  /* 0x0000000800007c24 */ /* 0x000fc8000f8e020f */
[----:B------:R-:W-:-:S04]  /*0c10*/  IMAD R13, R10, R0, R13 ;  /* 0x000000000a0d7224 */ /* 0x000fc800078e020d */
[----:B-1----:R-:W-:-:S05]  /*0c20*/  IMAD.WIDE R2, R13, 0x4, R2 ;  /* 0x000000040d027825 */ /* 0x002fca00078e0202 */
[----:B------:R-:W-:Y:S01]  /*0c30*/  STG.E desc[UR6][R2.64], R17 ;  /* 0x0000001102007986 */ /* 0x000fe2000c101906 */
[----:B------:R-:W-:Y:S05]  /*0c40*/  EXIT ;  /* 0x000000000000794d */ /* 0x000fea0003800000 */
.L_x_32:
        /* <DEDUP_REMOVED lines=11> */
.L_x_35:


//--------------------- .nv.shared._Z25ToeplitzConversion_kernelPKfPK9ConvParamPf --------------------------
	.section	.nv.shared._Z25ToeplitzConversion_kernelPKfPK9ConvParamPf,"aw",@nobits
	.sectionflags	@""
	.align	16
	.zero		1024


//--------------------- .nv.shared.reserved.0     --------------------------
	.section	.nv.shared.reserved.0,"aw",@nobits
	.weak		__nv_reservedSMEM_offset_0_alias
	.size		__nv_reservedSMEM_offset_0_alias, 0, 64
	.other		__nv_reservedSMEM_offset_0_alias,@"STO_CUDA_RESERVED_SHARED STV_DEFAULT"
__nv_reservedSMEM_offset_0_alias:
	.zero		0
	.zero		64


//--------------------- .nv.shared._Z6MatMulPfS_S_PK9ConvParam --------------------------
	.section	.nv.shared._Z6MatMulPfS_S_PK9ConvParam,"aw",@nobits
	.sectionflags	@""
	.align	16
	.zero		1024


//--------------------- .nv.constant0._Z25ToeplitzConversion_kernelPKfPK9ConvParamPf --------------------------
	.section	.nv.constant0._Z25ToeplitzConversion_kernelPKfPK9ConvParamPf,"a",@progbits
	.sectionflags	@""
	.align	4
.nv.constant0._Z25ToeplitzConversion_kernelPKfPK9ConvParamPf:
	.zero		920


//--------------------- .nv.constant0._Z6MatMulPfS_S_PK9ConvParam --------------------------
	.section	.nv.constant0._Z6MatMulPfS_S_PK9ConvParam,"a",@progbits
	.sectionflags	@""
	.align	4
.nv.constant0._Z6MatMulPfS_S_PK9ConvParam:
	.zero		928


//--------------------- SYMBOLS --------------------------

	.type		.nv.reservedSmem.offset0,@object
	.size		.nv.reservedSmem.offset0,0x4
	.type		.nv.reservedSmem.cap,@object
	.size		.nv.reservedSmem.cap,0x4
